// auto-generated by cutlass_sweep.gemm — config: {"arch": "sm_90", "cluster_m": 2, "cluster_n": 1, "dtype": "bf16", "dtype_b": "bf16", "layout": "nt", "stages": 0, "tile_k": 16, "tile_m": 512, "tile_n": 16}
#include "cutlass/cutlass.h"
#include "cutlass/gemm/collective/collective_builder.hpp"
#include "cutlass/gemm/device/gemm_universal_adapter.h"
#include "cutlass/gemm/kernel/gemm_universal.hpp"
#include "cutlass/epilogue/collective/collective_builder.hpp"

using ElemA = cutlass::bfloat16_t;
using ElemB = cutlass::bfloat16_t;
using ElemCD = cutlass::bfloat16_t;
using Acc  = float;
using TileShape    = cute::Shape<cute::_512, cute::_16, cute::_16>;
using ClusterShape = cute::Shape<cute::_2, cute::_1, cute::_1>;

using CollectiveEpilogue = typename cutlass::epilogue::collective::CollectiveBuilder<
    cutlass::arch::Sm90, cutlass::arch::OpClassTensorOp,
    TileShape, ClusterShape,
    cutlass::epilogue::collective::EpilogueTileAuto,
    Acc, Acc,
    ElemCD, cutlass::layout::RowMajor, 128 / cutlass::sizeof_bits<ElemCD>::value,
    ElemCD, cutlass::layout::RowMajor, 128 / cutlass::sizeof_bits<ElemCD>::value,
    cutlass::epilogue::collective::EpilogueScheduleAuto
  >::CollectiveOp;

using CollectiveMainloop = typename cutlass::gemm::collective::CollectiveBuilder<
    cutlass::arch::Sm90, cutlass::arch::OpClassTensorOp,
    ElemA, cutlass::layout::RowMajor, 128 / cutlass::sizeof_bits<ElemA>::value,
    ElemB, cutlass::layout::ColumnMajor, 128 / cutlass::sizeof_bits<ElemB>::value,
    Acc,
    TileShape, ClusterShape,
    cutlass::gemm::collective::StageCountAutoCarveout<static_cast<int>(sizeof(typename CollectiveEpilogue::SharedStorage))>,
    cutlass::gemm::collective::KernelScheduleAuto
  >::CollectiveOp;

using GemmKernel = cutlass::gemm::kernel::GemmUniversal<
    cute::Shape<int,int,int,int>,
    CollectiveMainloop,
    CollectiveEpilogue
>;
using Gemm = cutlass::gemm::device::GemmUniversalAdapter<GemmKernel>;

// Force the device kernel symbol into the cubin without needing a host main.
auto* _anchor = &cutlass::device_kernel<GemmKernel>;


// ===== COMPILED SASS (sm_90a) =====

	.target	sm_90a

	.elftype	@"ET_EXEC"


//--------------------- .note.nv.tkinfo           --------------------------
	.section	.note.nv.tkinfo,"",@"SHT_NOTE"
	.sectionflags	@"SHF_NOTE_NV_TKINFO"
	.tkinfo
        /*0018*/ 	.word	0x00000002
        /*0030*/ 	.string	""
        /*0030*/ 	.string	"ptxas"
        /*0030*/ 	.string	"Cuda compilation tools, release 13.0, V13.0.88"
        /*0030*/ 	.string	"Build cuda_13.0.r13.0/compiler.36424714_0"
        /*0030*/ 	.string	"-arch sm_90a -m 64 "



//--------------------- .note.nv.cuinfo           --------------------------
	.section	.note.nv.cuinfo,"",@"SHT_NOTE"
	.sectionflags	@"SHF_NOTE_NV_CUINFO"
        /*0018*/ 	.short	0x0002
        /*001a*/ 	.short	0x005a
        /*001c*/ 	.short	0x0082
	.zero		2


//--------------------- .nv.info                  --------------------------
	.section	.nv.info,"",@"SHT_CUDA_INFO"
	.align	4


	//----- nvinfo : EIATTR_REGCOUNT
	.align		4
        /*0000*/ 	.byte	0x04, 0x2f
        /*0002*/ 	.short	(.L_15 - .L_14)
	.align		4
.L_14:
        /*0004*/ 	.word	index@(_ZN7cutlass13device_kernelINS_4gemm6kernel13GemmUniversalIN4cute5tupleIJiiiiEEENS1_10collective13CollectiveMmaINS1_34MainloopSm90TmaGmmaWarpSpecializedILi13ENS5_IJNS4_1CILi2EEENSA_ILi1EEESC_EEENS1_35KernelTmaWarpSpecializedCooperativeEEENS5_IJNSA_ILi512EEENSA_ILi16EEESH_EEENS_10bfloat16_tENS5_IJlSC_lEEESJ_SK_NS4_8TiledMMAINS4_8MMA_AtomIJNS4_4SM904GMMA27MMA_64x16x16_F32BF16BF16_SSILNSO_5MajorE0ELSQ_0ELNSO_7ScaleInE1ELSR_1EEEEEENS4_6LayoutISD_NS5_IJSC_NSA_ILi0EEESV_EEEEENS5_IJNS4_10UnderscoreESY_SY_EEEEENS4_13SM90_TMA_LOADENS4_14ComposedLayoutINS4_7SwizzleILi1ELi4ELi3EEENS4_18smem_ptr_flag_bitsILi16EEENSU_INS5_IJNSA_ILi8EEESH_EEENS5_IJSH_SC_EEEEEEEvNS4_8identityENS4_23SM90_TMA_LOAD_MULTICASTES1B_vS1C_EENS_8epilogue10collective6detail29Sm90TmaWarpSpecializedAdapterINS1G_15DefaultEpilogueISJ_SK_SK_NS1F_6thread17LinearCombinationISJ_Li1EffLNS1K_9ScaleType4KindE0ELNS_15FloatRoundStyleE2ESJ_EENS1_15EpilogueDefaultEEEEEvvEEEEvNT_6ParamsE)
        /*0008*/ 	.word	0x000000a8


	//----- nvinfo : EIATTR_FRAME_SIZE
	.align		4
.L_15:
        /*000c*/ 	.byte	0x04, 0x11
        /*000e*/ 	.short	(.L_17 - .L_16)
	.align		4
.L_16:
        /*0010*/ 	.word	index@(_ZN7cutlass13device_kernelINS_4gemm6kernel13GemmUniversalIN4cute5tupleIJiiiiEEENS1_10collective13CollectiveMmaINS1_34MainloopSm90TmaGmmaWarpSpecializedILi13ENS5_IJNS4_1CILi2EEENSA_ILi1EEESC_EEENS1_35KernelTmaWarpSpecializedCooperativeEEENS5_IJNSA_ILi512EEENSA_ILi16EEESH_EEENS_10bfloat16_tENS5_IJlSC_lEEESJ_SK_NS4_8TiledMMAINS4_8MMA_AtomIJNS4_4SM904GMMA27MMA_64x16x16_F32BF16BF16_SSILNSO_5MajorE0ELSQ_0ELNSO_7ScaleInE1ELSR_1EEEEEENS4_6LayoutISD_NS5_IJSC_NSA_ILi0EEESV_EEEEENS5_IJNS4_10UnderscoreESY_SY_EEEEENS4_13SM90_TMA_LOADENS4_14ComposedLayoutINS4_7SwizzleILi1ELi4ELi3EEENS4_18smem_ptr_flag_bitsILi16EEENSU_INS5_IJNSA_ILi8EEESH_EEENS5_IJSH_SC_EEEEEEEvNS4_8identityENS4_23SM90_TMA_LOAD_MULTICASTES1B_vS1C_EENS_8epilogue10collective6detail29Sm90TmaWarpSpecializedAdapterINS1G_15DefaultEpilogueISJ_SK_SK_NS1F_6thread17LinearCombinationISJ_Li1EffLNS1K_9ScaleType4KindE0ELNS_15FloatRoundStyleE2ESJ_EENS1_15EpilogueDefaultEEEEEvvEEEEvNT_6ParamsE)
        /*0014*/ 	.word	0x00000000


	//----- nvinfo : EIATTR_MIN_STACK_SIZE
	.align		4
.L_17:
        /*0018*/ 	.byte	0x04, 0x12
        /*001a*/ 	.short	(.L_19 - .L_18)
	.align		4
.L_18:
        /*001c*/ 	.word	index@(_ZN7cutlass13device_kernelINS_4gemm6kernel13GemmUniversalIN4cute5tupleIJiiiiEEENS1_10collective13CollectiveMmaINS1_34MainloopSm90TmaGmmaWarpSpecializedILi13ENS5_IJNS4_1CILi2EEENSA_ILi1EEESC_EEENS1_35KernelTmaWarpSpecializedCooperativeEEENS5_IJNSA_ILi512EEENSA_ILi16EEESH_EEENS_10bfloat16_tENS5_IJlSC_lEEESJ_SK_NS4_8TiledMMAINS4_8MMA_AtomIJNS4_4SM904GMMA27MMA_64x16x16_F32BF16BF16_SSILNSO_5MajorE0ELSQ_0ELNSO_7ScaleInE1ELSR_1EEEEEENS4_6LayoutISD_NS5_IJSC_NSA_ILi0EEESV_EEEEENS5_IJNS4_10UnderscoreESY_SY_EEEEENS4_13SM90_TMA_LOADENS4_14ComposedLayoutINS4_7SwizzleILi1ELi4ELi3EEENS4_18smem_ptr_flag_bitsILi16EEENSU_INS5_IJNSA_ILi8EEESH_EEENS5_IJSH_SC_EEEEEEEvNS4_8identityENS4_23SM90_TMA_LOAD_MULTICASTES1B_vS1C_EENS_8epilogue10collective6detail29Sm90TmaWarpSpecializedAdapterINS1G_15DefaultEpilogueISJ_SK_SK_NS1F_6thread17LinearCombinationISJ_Li1EffLNS1K_9ScaleType4KindE0ELNS_15FloatRoundStyleE2ESJ_EENS1_15EpilogueDefaultEEEEEvvEEEEvNT_6ParamsE)
        /*0020*/ 	.word	0x00000000
.L_19:


//--------------------- .nv.compat                --------------------------
	.section	.nv.compat,"",@"SHT_CUDA_COMPAT_INFO"
	.align	4
        /*0000*/ 	.byte	0x02, 0x09, 0x01, 0x00, 0x02, 0x02, 0x04, 0x00, 0x02, 0x05, 0x05, 0x00, 0x03, 0x07, 0x01, 0x01
        /*0010*/ 	.byte	0x02, 0x03, 0x01, 0x00, 0x02, 0x06, 0x01, 0x00, 0x04, 0x0b, 0x08, 0x00, 0x00, 0x00, 0x00, 0x00
        /*0020*/ 	.byte	0x00, 0x00, 0x00, 0x00


//--------------------- .nv.info._ZN7cutlass13device_kernelINS_4gemm6kernel13GemmUniversalIN4cute5tupleIJiiiiEEENS1_10collective13CollectiveMmaINS1_34MainloopSm90TmaGmmaWarpSpecializedILi13ENS5_IJNS4_1CILi2EEENSA_ILi1EEESC_EEENS1_35KernelTmaWarpSpecializedCooperativeEEENS5_IJNSA_ILi512EEENSA_ILi16EEESH_EEENS_10bfloat16_tENS5_IJlSC_lEEESJ_SK_NS4_8TiledMMAINS4_8MMA_AtomIJNS4_4SM904GMMA27MMA_64x16x16_F32BF16BF16_SSILNSO_5MajorE0ELSQ_0ELNSO_7ScaleInE1ELSR_1EEEEEENS4_6LayoutISD_NS5_IJSC_NSA_ILi0EEESV_EEEEENS5_IJNS4_10UnderscoreESY_SY_EEEEENS4_13SM90_TMA_LOADENS4_14ComposedLayoutINS4_7SwizzleILi1ELi4ELi3EEENS4_18smem_ptr_flag_bitsILi16EEENSU_INS5_IJNSA_ILi8EEESH_EEENS5_IJSH_SC_EEEEEEEvNS4_8identityENS4_23SM90_TMA_LOAD_MULTICASTES1B_vS1C_EENS_8epilogue10collective6detail29Sm90TmaWarpSpecializedAdapterINS1G_15DefaultEpilogueISJ_SK_SK_NS1F_6thread17LinearCombinationISJ_Li1EffLNS1K_9ScaleType4KindE0ELNS_15FloatRoundStyleE2ESJ_EENS1_15EpilogueDefaultEEEEEvvEEEEvNT_6ParamsE --------------------------
	.section	.nv.info._ZN7cutlass13device_kernelINS_4gemm6kernel13GemmUniversalIN4cute5tupleIJiiiiEEENS1_10collective13CollectiveMmaINS1_34MainloopSm90TmaGmmaWarpSpecializedILi13ENS5_IJNS4_1CILi2EEENSA_ILi1EEESC_EEENS1_35KernelTmaWarpSpecializedCooperativeEEENS5_IJNSA_ILi512EEENSA_ILi16EEESH_EEENS_10bfloat16_tENS5_IJlSC_lEEESJ_SK_NS4_8TiledMMAINS4_8MMA_AtomIJNS4_4SM904GMMA27MMA_64x16x16_F32BF16BF16_SSILNSO_5MajorE0ELSQ_0ELNSO_7ScaleInE1ELSR_1EEEEEENS4_6LayoutISD_NS5_IJSC_NSA_ILi0EEESV_EEEEENS5_IJNS4_10UnderscoreESY_SY_EEEEENS4_13SM90_TMA_LOADENS4_14ComposedLayoutINS4_7SwizzleILi1ELi4ELi3EEENS4_18smem_ptr_flag_bitsILi16EEENSU_INS5_IJNSA_ILi8EEESH_EEENS5_IJSH_SC_EEEEEEEvNS4_8identityENS4_23SM90_TMA_LOAD_MULTICASTES1B_vS1C_EENS_8epilogue10collective6detail29Sm90TmaWarpSpecializedAdapterINS1G_15DefaultEpilogueISJ_SK_SK_NS1F_6thread17LinearCombinationISJ_Li1EffLNS1K_9ScaleType4KindE0ELNS_15FloatRoundStyleE2ESJ_EENS1_15EpilogueDefaultEEEEEvvEEEEvNT_6ParamsE,"",@"SHT_CUDA_INFO"
	.sectionflags	@""
	.align	4


	//----- nvinfo : EIATTR_CUDA_API_VERSION
	.align		4
        /*0000*/ 	.byte	0x04, 0x37
        /*0002*/ 	.short	(.L_21 - .L_20)
.L_20:
        /*0004*/ 	.word	0x00000082


	//----- nvinfo : EIATTR_KPARAM_INFO
	.align		4
.L_21:
        /*0008*/ 	.byte	0x04, 0x17
        /*000a*/ 	.short	(.L_23 - .L_22)
.L_22:
        /*000c*/ 	.word	0x00000000
        /*0010*/ 	.short	0x0000
        /*0012*/ 	.short	0x0070
        /*0014*/ 	.byte	0x00, 0xf0, 0x01, 0x10


	//----- nvinfo : EIATTR_SPARSE_MMA_MASK
	.align		4
.L_23:
        /*0018*/ 	.byte	0x03, 0x50
        /*001a*/ 	.short	0x0000


	//----- nvinfo : EIATTR_MAXREG_COUNT
	.align		4
        /*001c*/ 	.byte	0x03, 0x1b
        /*001e*/ 	.short	0x00a8


	//----- nvinfo : EIATTR_NUM_BARRIERS
	.align		4
        /*0020*/ 	.byte	0x02, 0x4c
        /*0022*/ 	.byte	0x01
	.zero		1


	//----- nvinfo : EIATTR_EXTERNS
	.align		4
        /*0024*/ 	.byte	0x04, 0x0f
        /*0026*/ 	.short	(.L_25 - .L_24)


	//   ....[0]....
	.align		4
.L_24:
        /*0028*/ 	.word	index@(__assertfail)


	//----- nvinfo : EIATTR_MERCURY_ISA_VERSION
	.align		4
.L_25:
        /*002c*/ 	.byte	0x03, 0x5f
        /*002e*/ 	.short	0x0101


	//----- nvinfo : EIATTR_INT_WARP_WIDE_INSTR_OFFSETS
	.align		4
        /*0030*/ 	.byte	0x04, 0x31
        /*0032*/ 	.short	(.L_27 - .L_26)


	//   ....[0]....
.L_26:
        /*0034*/ 	.word	0x000005d0


	//   ....[1]....
        /*0038*/ 	.word	0x00000600


	//   ....[2]....
        /*003c*/ 	.word	0x000007a0


	//   ....[3]....
        /*0040*/ 	.word	0x00001fa0


	//----- nvinfo : EIATTR_COOP_GROUP_MASK_REGIDS
	.align		4
.L_27:
        /*0044*/ 	.byte	0x04, 0x29
        /*0046*/ 	.short	(.L_29 - .L_28)


	//   ....[0]....
.L_28:
        /*0048*/ 	.word	0xffffffff


	//   ....[1]....
        /*004c*/ 	.word	0xffffffff


	//   ....[2]....
        /*0050*/ 	.word	0xffffffff


	//   ....[3]....
        /*0054*/ 	.word	0xffffffff


	//   ....[4]....
        /*0058*/ 	.word	0xffffffff


	//   ....[5]....
        /*005c*/ 	.word	0xffffffff


	//----- nvinfo : EIATTR_COOP_GROUP_INSTR_OFFSETS
	.align		4
.L_29:
        /*0060*/ 	.byte	0x04, 0x28
        /*0062*/ 	.short	(.L_31 - .L_30)


	//   ....[0]....
.L_30:
        /*0064*/ 	.word	0x00000060


	//   ....[1]....
        /*0068*/ 	.word	0x00000070


	//   ....[2]....
        /*006c*/ 	.word	0x00000130


	//   ....[3]....
        /*0070*/ 	.word	0x00000420


	//   ....[4]....
        /*0074*/ 	.word	0x00000950


	//   ....[5]....
        /*0078*/ 	.word	0x00001660


	//----- nvinfo : EIATTR_REG_RECONFIG
	.align		4
.L_31:
        /*007c*/ 	.byte	0x01, 0x54
	.zero		2


	//----- nvinfo : EIATTR_SYSCALL_OFFSETS
	.align		4
        /*0080*/ 	.byte	0x04, 0x46
        /*0082*/ 	.short	(.L_33 - .L_32)


	//   ....[0]....
.L_32:
        /*0084*/ 	.word	0x00001850


	//----- nvinfo : EIATTR_MBARRIER_INSTR_OFFSETS
	.align		4
.L_33:
        /*0088*/ 	.byte	0x04, 0x39
        /*008a*/ 	.short	(.L_35 - .L_34)


	//   ....[0]....
.L_34:
        /*008c*/ 	.word	0x00000250
        /*0090*/ 	.word	0x000000ff
        /*0094*/ 	.word	0x00000000
        /*0098*/ 	.short	0x0100
        /*009a*/ 	.byte	0x08
	.zero		1


	//   ....[1]....
        /*009c*/ 	.word	0x00000260
        /*00a0*/ 	.word	0x000000ff
        /*00a4*/ 	.word	0x00000068
        /*00a8*/ 	.short	0x0100
        /*00aa*/ 	.byte	0x08
	.zero		1


	//   ....[2]....
        /*00ac*/ 	.word	0x00000270
        /*00b0*/ 	.word	0x000000ff
        /*00b4*/ 	.word	0x00000008
        /*00b8*/ 	.short	0x0100
        /*00ba*/ 	.byte	0x08
	.zero		1


	//   ....[3]....
        /*00bc*/ 	.word	0x00000280
        /*00c0*/ 	.word	0x000000ff
        /*00c4*/ 	.word	0x00000070
        /*00c8*/ 	.short	0x0100
        /*00ca*/ 	.byte	0x08
	.zero		1


	//   ....[4]....
        /*00cc*/ 	.word	0x00000290
        /*00d0*/ 	.word	0x000000ff
        /*00d4*/ 	.word	0x00000010
        /*00d8*/ 	.short	0x0100
        /*00da*/ 	.byte	0x08
	.zero		1


	//   ....[5]....
        /*00dc*/ 	.word	0x000002a0
        /*00e0*/ 	.word	0x000000ff
        /*00e4*/ 	.word	0x00000078
        /*00e8*/ 	.short	0x0100
        /*00ea*/ 	.byte	0x08
	.zero		1


	//   ....[6]....
        /*00ec*/ 	.word	0x000002b0
        /*00f0*/ 	.word	0x000000ff
        /*00f4*/ 	.word	0x00000018
        /*00f8*/ 	.short	0x0100
        /*00fa*/ 	.byte	0x08
	.zero		1


	//   ....[7]....
        /*00fc*/ 	.word	0x000002c0
        /*0100*/ 	.word	0x000000ff
        /*0104*/ 	.word	0x00000080
        /*0108*/ 	.short	0x0100
        /*010a*/ 	.byte	0x08
	.zero		1


	//   ....[8]....
        /*010c*/ 	.word	0x000002d0
        /*0110*/ 	.word	0x000000ff
        /*0114*/ 	.word	0x00000020
        /*0118*/ 	.short	0x0100
        /*011a*/ 	.byte	0x08
	.zero		1


	//   ....[9]....
        /*011c*/ 	.word	0x000002e0
        /*0120*/ 	.word	0x000000ff
        /*0124*/ 	.word	0x00000088
        /*0128*/ 	.short	0x0100
        /*012a*/ 	.byte	0x08
	.zero		1


	//   ....[10]....
        /*012c*/ 	.word	0x000002f0
        /*0130*/ 	.word	0x000000ff
        /*0134*/ 	.word	0x00000028
        /*0138*/ 	.short	0x0100
        /*013a*/ 	.byte	0x08
	.zero		1


	//   ....[11]....
        /*013c*/ 	.word	0x00000300
        /*0140*/ 	.word	0x000000ff
        /*0144*/ 	.word	0x00000090
        /*0148*/ 	.short	0x0100
        /*014a*/ 	.byte	0x08
	.zero		1


	//   ....[12]....
        /*014c*/ 	.word	0x00000310
        /*0150*/ 	.word	0x000000ff
        /*0154*/ 	.word	0x00000030
        /*0158*/ 	.short	0x0100
        /*015a*/ 	.byte	0x08
	.zero		1


	//   ....[13]....
        /*015c*/ 	.word	0x00000320
        /*0160*/ 	.word	0x000000ff
        /*0164*/ 	.word	0x00000098
        /*0168*/ 	.short	0x0100
        /*016a*/ 	.byte	0x08
	.zero		1


	//   ....[14]....
        /*016c*/ 	.word	0x00000330
        /*0170*/ 	.word	0x000000ff
        /*0174*/ 	.word	0x00000038
        /*0178*/ 	.short	0x0100
        /*017a*/ 	.byte	0x08
	.zero		1


	//   ....[15]....
        /*017c*/ 	.word	0x00000340
        /*0180*/ 	.word	0x000000ff
        /*0184*/ 	.word	0x000000a0
        /*0188*/ 	.short	0x0100
        /*018a*/ 	.byte	0x08
	.zero		1


	//   ....[16]....
        /*018c*/ 	.word	0x00000350
        /*0190*/ 	.word	0x000000ff
        /*0194*/ 	.word	0x00000040
        /*0198*/ 	.short	0x0100
        /*019a*/ 	.byte	0x08
	.zero		1


	//   ....[17]....
        /*019c*/ 	.word	0x00000360
        /*01a0*/ 	.word	0x000000ff
        /*01a4*/ 	.word	0x000000a8
        /*01a8*/ 	.short	0x0100
        /*01aa*/ 	.byte	0x08
	.zero		1


	//   ....[18]....
        /*01ac*/ 	.word	0x00000370
        /*01b0*/ 	.word	0x000000ff
        /*01b4*/ 	.word	0x00000048
        /*01b8*/ 	.short	0x0100
        /*01ba*/ 	.byte	0x08
	.zero		1


	//   ....[19]....
        /*01bc*/ 	.word	0x00000380
        /*01c0*/ 	.word	0x000000ff
        /*01c4*/ 	.word	0x000000b0
        /*01c8*/ 	.short	0x0100
        /*01ca*/ 	.byte	0x08
	.zero		1


	//   ....[20]....
        /*01cc*/ 	.word	0x00000390
        /*01d0*/ 	.word	0x000000ff
        /*01d4*/ 	.word	0x00000050
        /*01d8*/ 	.short	0x0100
        /*01da*/ 	.byte	0x08
	.zero		1


	//   ....[21]....
        /*01dc*/ 	.word	0x000003a0
        /*01e0*/ 	.word	0x000000ff
        /*01e4*/ 	.word	0x000000b8
        /*01e8*/ 	.short	0x0100
        /*01ea*/ 	.byte	0x08
	.zero		1


	//   ....[22]....
        /*01ec*/ 	.word	0x000003b0
        /*01f0*/ 	.word	0x000000ff
        /*01f4*/ 	.word	0x00000058
        /*01f8*/ 	.short	0x0100
        /*01fa*/ 	.byte	0x08
	.zero		1


	//   ....[23]....
        /*01fc*/ 	.word	0x000003c0
        /*0200*/ 	.word	0x000000ff
        /*0204*/ 	.word	0x000000c0
        /*0208*/ 	.short	0x0100
        /*020a*/ 	.byte	0x08
	.zero		1


	//   ....[24]....
        /*020c*/ 	.word	0x000003d0
        /*0210*/ 	.word	0x000000ff
        /*0214*/ 	.word	0x00000060
        /*0218*/ 	.short	0x0100
        /*021a*/ 	.byte	0x08
	.zero		1


	//   ....[25]....
        /*021c*/ 	.word	0x000003e0
        /*0220*/ 	.word	0x000000ff
        /*0224*/ 	.word	0x000000c8
        /*0228*/ 	.short	0x0100
        /*022a*/ 	.byte	0x08
	.zero		1


	//   ....[26]....
        /*022c*/ 	.word	0x00000830
        /*0230*/ 	.word	0x000000ff
        /*0234*/ 	.word	0x000000e0
        /*0238*/ 	.short	0x0100
        /*023a*/ 	.byte	0x06
	.zero		1


	//   ....[27]....
        /*023c*/ 	.word	0x000008d0
        /*0240*/ 	.word	0x000000ff
        /*0244*/ 	.word	0x000000e8
        /*0248*/ 	.short	0x0100
        /*024a*/ 	.byte	0x06
	.zero		1


	//   ....[28]....
        /*024c*/ 	.word	0x000018d0
        /*0250*/ 	.word	0x00000003
        /*0254*/ 	.word	0x00000000
        /*0258*/ 	.short	0x010a
        /*025a*/ 	.byte	0x3f
	.zero		1


	//   ....[29]....
        /*025c*/ 	.word	0x00001930
        /*0260*/ 	.word	0x00000003
        /*0264*/ 	.word	0x00000000
        /*0268*/ 	.short	0x010a
        /*026a*/ 	.byte	0x3f
	.zero		1


	//   ....[30]....
        /*026c*/ 	.word	0x00001c00
        /*0270*/ 	.word	0x000000ff
        /*0274*/ 	.word	0x00000000
        /*0278*/ 	.short	0x010a
        /*027a*/ 	.byte	0x04
	.zero		1


	//   ....[31]....
        /*027c*/ 	.word	0x00001c40
        /*0280*/ 	.word	0x000000ff
        /*0284*/ 	.word	0x00000000
        /*0288*/ 	.short	0x010a
        /*028a*/ 	.byte	0x04
	.zero		1


	//   ....[32]....
        /*028c*/ 	.word	0x00001e50
        /*0290*/ 	.word	0x00000004
        /*0294*/ 	.word	0x00000000
        /*0298*/ 	.short	0x0101
        /*029a*/ 	.byte	0x3f
	.zero		1


	//   ....[33]....
        /*029c*/ 	.word	0x00002040
        /*02a0*/ 	.word	0x00000000
        /*02a4*/ 	.word	0x00000000
        /*02a8*/ 	.short	0x0101
        /*02aa*/ 	.byte	0x3f
	.zero		1


	//   ....[34]....
        /*02ac*/ 	.word	0x00005a10
        /*02b0*/ 	.word	0x00000017
        /*02b4*/ 	.word	0x00000068
        /*02b8*/ 	.short	0x010a
        /*02ba*/ 	.byte	0x3f
	.zero		1


	//   ....[35]....
        /*02bc*/ 	.word	0x00005d90
        /*02c0*/ 	.word	0x00000006
        /*02c4*/ 	.word	0x000000e8
        /*02c8*/ 	.short	0x0101
        /*02ca*/ 	.byte	0x3f
	.zero		1


	//   ....[36]....
        /*02cc*/ 	.word	0x000064e0
        /*02d0*/ 	.word	0x00000007
        /*02d4*/ 	.word	0x00000000
        /*02d8*/ 	.short	0x010a
        /*02da*/ 	.byte	0x3f
	.zero		1


	//   ....[37]....
        /*02dc*/ 	.word	0x00006560
        /*02e0*/ 	.word	0x00000006
        /*02e4*/ 	.word	0x00000000
        /*02e8*/ 	.short	0x010a
        /*02ea*/ 	.byte	0x3f
	.zero		1


	//   ....[38]....
        /*02ec*/ 	.word	0x000065f0
        /*02f0*/ 	.word	0x00000007
        /*02f4*/ 	.word	0x00000000
        /*02f8*/ 	.short	0x010a
        /*02fa*/ 	.byte	0x3f
	.zero		1


	//   ....[39]....
        /*02fc*/ 	.word	0x00006680
        /*0300*/ 	.word	0x00000006
        /*0304*/ 	.word	0x00000000
        /*0308*/ 	.short	0x010a
        /*030a*/ 	.byte	0x3f
	.zero		1


	//   ....[40]....
        /*030c*/ 	.word	0x00006710
        /*0310*/ 	.word	0x00000007
        /*0314*/ 	.word	0x00000000
        /*0318*/ 	.short	0x010a
        /*031a*/ 	.byte	0x3f
	.zero		1


	//   ....[41]....
        /*031c*/ 	.word	0x000067a0
        /*0320*/ 	.word	0x00000006
        /*0324*/ 	.word	0x00000000
        /*0328*/ 	.short	0x010a
        /*032a*/ 	.byte	0x3f
	.zero		1


	//   ....[42]....
        /*032c*/ 	.word	0x00006830
        /*0330*/ 	.word	0x00000007
        /*0334*/ 	.word	0x00000000
        /*0338*/ 	.short	0x010a
        /*033a*/ 	.byte	0x3f
	.zero		1


	//   ....[43]....
        /*033c*/ 	.word	0x000068c0
        /*0340*/ 	.word	0x00000006
        /*0344*/ 	.word	0x00000000
        /*0348*/ 	.short	0x010a
        /*034a*/ 	.byte	0x3f
	.zero		1


	//   ....[44]....
        /*034c*/ 	.word	0x00006950
        /*0350*/ 	.word	0x00000007
        /*0354*/ 	.word	0x00000000
        /*0358*/ 	.short	0x010a
        /*035a*/ 	.byte	0x3f
	.zero		1


	//   ....[45]....
        /*035c*/ 	.word	0x000069e0
        /*0360*/ 	.word	0x00000006
        /*0364*/ 	.word	0x00000000
        /*0368*/ 	.short	0x010a
        /*036a*/ 	.byte	0x3f
	.zero		1


	//   ....[46]....
        /*036c*/ 	.word	0x00006a70
        /*0370*/ 	.word	0x00000007
        /*0374*/ 	.word	0x00000000
        /*0378*/ 	.short	0x010a
        /*037a*/ 	.byte	0x3f
	.zero		1


	//   ....[47]....
        /*037c*/ 	.word	0x00006b00
        /*0380*/ 	.word	0x00000006
        /*0384*/ 	.word	0x00000000
        /*0388*/ 	.short	0x010a
        /*038a*/ 	.byte	0x3f
	.zero		1


	//   ....[48]....
        /*038c*/ 	.word	0x00006b90
        /*0390*/ 	.word	0x00000005
        /*0394*/ 	.word	0x00000000
        /*0398*/ 	.short	0x010a
        /*039a*/ 	.byte	0x3f
	.zero		1


	//   ....[49]....
        /*039c*/ 	.word	0x00006bf0
        /*03a0*/ 	.word	0x00000003
        /*03a4*/ 	.word	0x00000000
        /*03a8*/ 	.short	0x010a
        /*03aa*/ 	.byte	0x3f
	.zero		1


	//   ....[50]....
        /*03ac*/ 	.word	0x00006c50
        /*03b0*/ 	.word	0x00000005
        /*03b4*/ 	.word	0x00000000
        /*03b8*/ 	.short	0x010a
        /*03ba*/ 	.byte	0x3f
	.zero		1


	//   ....[51]....
        /*03bc*/ 	.word	0x00006d20
        /*03c0*/ 	.word	0x00000017
        /*03c4*/ 	.word	0x00000068
        /*03c8*/ 	.short	0x010a
        /*03ca*/ 	.byte	0x3f
	.zero		1


	//   ....[52]....
        /*03cc*/ 	.word	0x00006df0
        /*03d0*/ 	.word	0x00000007
        /*03d4*/ 	.word	0x00000000
        /*03d8*/ 	.short	0x010a
        /*03da*/ 	.byte	0x3f
	.zero		1


	//   ....[53]....
        /*03dc*/ 	.word	0x00006e40
        /*03e0*/ 	.word	0x00000006
        /*03e4*/ 	.word	0x00000000
        /*03e8*/ 	.short	0x010a
        /*03ea*/ 	.byte	0x3f
	.zero		1


	//   ....[54]....
        /*03ec*/ 	.word	0x00006e90
        /*03f0*/ 	.word	0x00000007
        /*03f4*/ 	.word	0x00000000
        /*03f8*/ 	.short	0x010a
        /*03fa*/ 	.byte	0x3f
	.zero		1


	//   ....[55]....
        /*03fc*/ 	.word	0x00006ee0
        /*0400*/ 	.word	0x00000006
        /*0404*/ 	.word	0x00000000
        /*0408*/ 	.short	0x010a
        /*040a*/ 	.byte	0x3f
	.zero		1


	//   ....[56]....
        /*040c*/ 	.word	0x00006f30
        /*0410*/ 	.word	0x00000007
        /*0414*/ 	.word	0x00000000
        /*0418*/ 	.short	0x010a
        /*041a*/ 	.byte	0x3f
	.zero		1


	//   ....[57]....
        /*041c*/ 	.word	0x00006f80
        /*0420*/ 	.word	0x00000006
        /*0424*/ 	.word	0x00000000
        /*0428*/ 	.short	0x010a
        /*042a*/ 	.byte	0x3f
	.zero		1


	//   ....[58]....
        /*042c*/ 	.word	0x00006fd0
        /*0430*/ 	.word	0x00000007
        /*0434*/ 	.word	0x00000000
        /*0438*/ 	.short	0x010a
        /*043a*/ 	.byte	0x3f
	.zero		1


	//   ....[59]....
        /*043c*/ 	.word	0x00007020
        /*0440*/ 	.word	0x00000006
        /*0444*/ 	.word	0x00000000
        /*0448*/ 	.short	0x010a
        /*044a*/ 	.byte	0x3f
	.zero		1


	//   ....[60]....
        /*044c*/ 	.word	0x00007070
        /*0450*/ 	.word	0x00000007
        /*0454*/ 	.word	0x00000000
        /*0458*/ 	.short	0x010a
        /*045a*/ 	.byte	0x3f
	.zero		1


	//   ....[61]....
        /*045c*/ 	.word	0x000070c0
        /*0460*/ 	.word	0x00000006
        /*0464*/ 	.word	0x00000000
        /*0468*/ 	.short	0x010a
        /*046a*/ 	.byte	0x3f
	.zero		1


	//   ....[62]....
        /*046c*/ 	.word	0x00007110
        /*0470*/ 	.word	0x00000007
        /*0474*/ 	.word	0x00000000
        /*0478*/ 	.short	0x010a
        /*047a*/ 	.byte	0x3f
	.zero		1


	//   ....[63]....
        /*047c*/ 	.word	0x00007160
        /*0480*/ 	.word	0x00000006
        /*0484*/ 	.word	0x00000000
        /*0488*/ 	.short	0x010a
        /*048a*/ 	.byte	0x3f
	.zero		1


	//----- nvinfo : EIATTR_NUM_MBARRIERS
	.align		4
.L_35:
        /*048c*/ 	.byte	0x03, 0x38
        /*048e*/ 	.short	0x001c


	//----- nvinfo : EIATTR_EXIT_INSTR_OFFSETS
	.align		4
        /*0490*/ 	.byte	0x04, 0x1c
        /*0492*/ 	.short	(.L_37 - .L_36)


	//   ....[0]....
.L_36:
        /*0494*/ 	.word	0x00000b20


	//   ....[1]....
        /*0498*/ 	.word	0x00001330


	//   ....[2]....
        /*049c*/ 	.word	0x00005190


	//   ....[3]....
        /*04a0*/ 	.word	0x000056f0


	//   ....[4]....
        /*04a4*/ 	.word	0x00006be0


	//----- nvinfo : EIATTR_MAX_THREADS
	.align		4
.L_37:
        /*04a8*/ 	.byte	0x04, 0x05
        /*04aa*/ 	.short	(.L_39 - .L_38)
.L_38:
        /*04ac*/ 	.word	0x00000180
        /*04b0*/ 	.word	0x00000001
        /*04b4*/ 	.word	0x00000001


	//----- nvinfo : EIATTR_CRS_STACK_SIZE
	.align		4
.L_39:
        /*04b8*/ 	.byte	0x04, 0x1e
        /*04ba*/ 	.short	(.L_41 - .L_40)
.L_40:
        /*04bc*/ 	.word	0x00000000


	//----- nvinfo : EIATTR_CBANK_PARAM_SIZE
	.align		4
.L_41:
        /*04c0*/ 	.byte	0x03, 0x19
        /*04c2*/ 	.short	0x0470


	//----- nvinfo : EIATTR_PARAM_CBANK
	.align		4
        /*04c4*/ 	.byte	0x04, 0x0a
        /*04c6*/ 	.short	(.L_43 - .L_42)
	.align		4
.L_42:
        /*04c8*/ 	.word	index@(.nv.constant0._ZN7cutlass13device_kernelINS_4gemm6kernel13GemmUniversalIN4cute5tupleIJiiiiEEENS1_10collective13CollectiveMmaINS1_34MainloopSm90TmaGmmaWarpSpecializedILi13ENS5_IJNS4_1CILi2EEENSA_ILi1EEESC_EEENS1_35KernelTmaWarpSpecializedCooperativeEEENS5_IJNSA_ILi512EEENSA_ILi16EEESH_EEENS_10bfloat16_tENS5_IJlSC_lEEESJ_SK_NS4_8TiledMMAINS4_8MMA_AtomIJNS4_4SM904GMMA27MMA_64x16x16_F32BF16BF16_SSILNSO_5MajorE0ELSQ_0ELNSO_7ScaleInE1ELSR_1EEEEEENS4_6LayoutISD_NS5_IJSC_NSA_ILi0EEESV_EEEEENS5_IJNS4_10UnderscoreESY_SY_EEEEENS4_13SM90_TMA_LOADENS4_14ComposedLayoutINS4_7SwizzleILi1ELi4ELi3EEENS4_18smem_ptr_flag_bitsILi16EEENSU_INS5_IJNSA_ILi8EEESH_EEENS5_IJSH_SC_EEEEEEEvNS4_8identityENS4_23SM90_TMA_LOAD_MULTICASTES1B_vS1C_EENS_8epilogue10collective6detail29Sm90TmaWarpSpecializedAdapterINS1G_15DefaultEpilogueISJ_SK_SK_NS1F_6thread17LinearCombinationISJ_Li1EffLNS1K_9ScaleType4KindE0ELNS_15FloatRoundStyleE2ESJ_EENS1_15EpilogueDefaultEEEEEvvEEEEvNT_6ParamsE)
        /*04cc*/ 	.short	0x0210
        /*04ce*/ 	.short	0x0470


	//----- nvinfo : EIATTR_SW_WAR
	.align		4
.L_43:
        /*04d0*/ 	.byte	0x04, 0x36
        /*04d2*/ 	.short	(.L_45 - .L_44)
.L_44:
        /*04d4*/ 	.word	0x00000008
.L_45:


//--------------------- .nv.callgraph             --------------------------
	.section	.nv.callgraph,"",@"SHT_CUDA_CALLGRAPH"
	.align	4
	.sectionentsize	8
	.align		4
        /*0000*/ 	.word	0x00000000
	.align		4
        /*0004*/ 	.word	0xffffffff
	.align		4
        /*0008*/ 	.word	index@(_ZN7cutlass13device_kernelINS_4gemm6kernel13GemmUniversalIN4cute5tupleIJiiiiEEENS1_10collective13CollectiveMmaINS1_34MainloopSm90TmaGmmaWarpSpecializedILi13ENS5_IJNS4_1CILi2EEENSA_ILi1EEESC_EEENS1_35KernelTmaWarpSpecializedCooperativeEEENS5_IJNSA_ILi512EEENSA_ILi16EEESH_EEENS_10bfloat16_tENS5_IJlSC_lEEESJ_SK_NS4_8TiledMMAINS4_8MMA_AtomIJNS4_4SM904GMMA27MMA_64x16x16_F32BF16BF16_SSILNSO_5MajorE0ELSQ_0ELNSO_7ScaleInE1ELSR_1EEEEEENS4_6LayoutISD_NS5_IJSC_NSA_ILi0EEESV_EEEEENS5_IJNS4_10UnderscoreESY_SY_EEEEENS4_13SM90_TMA_LOADENS4_14ComposedLayoutINS4_7SwizzleILi1ELi4ELi3EEENS4_18smem_ptr_flag_bitsILi16EEENSU_INS5_IJNSA_ILi8EEESH_EEENS5_IJSH_SC_EEEEEEEvNS4_8identityENS4_23SM90_TMA_LOAD_MULTICASTES1B_vS1C_EENS_8epilogue10collective6detail29Sm90TmaWarpSpecializedAdapterINS1G_15DefaultEpilogueISJ_SK_SK_NS1F_6thread17LinearCombinationISJ_Li1EffLNS1K_9ScaleType4KindE0ELNS_15FloatRoundStyleE2ESJ_EENS1_15EpilogueDefaultEEEEEvvEEEEvNT_6ParamsE)
	.align		4
        /*000c*/ 	.word	index@(__assertfail)
	.align		4
        /*0010*/ 	.word	0x00000000
	.align		4
        /*0014*/ 	.word	0xfffffffe
	.align		4
        /*0018*/ 	.word	0x00000000
	.align		4
        /*001c*/ 	.word	0xfffffffd
	.align		4
        /*0020*/ 	.word	0x00000000
	.align		4
        /*0024*/ 	.word	0xfffffffc


//--------------------- .nv.constant4             --------------------------
	.section	.nv.constant4,"a",@progbits
	.align	8
	.align		8
.nv.constant4:
        /*0000*/ 	.dword	__assertfail
	.align		8
        /*0008*/ 	.dword	__unnamed_1
	.align		8
        /*0010*/ 	.dword	_ZN39_INTERNAL_9bec8a63_4_k_cu_72226b6a_39274cuda3std3__45__cpo5beginE
	.align		8
        /*0018*/ 	.dword	_ZN39_INTERNAL_9bec8a63_4_k_cu_72226b6a_39274cuda3std3__45__cpo3endE
	.align		8
        /*0020*/ 	.dword	_ZN39_INTERNAL_9bec8a63_4_k_cu_72226b6a_39274cuda3std3__45__cpo6cbeginE
	.align		8
        /*0028*/ 	.dword	_ZN39_INTERNAL_9bec8a63_4_k_cu_72226b6a_39274cuda3std3__45__cpo4cendE
	.align		8
        /*0030*/ 	.dword	_ZN39_INTERNAL_9bec8a63_4_k_cu_72226b6a_39274cuda3std3__441_GLOBAL__N__9bec8a63_4_k_cu_72226b6a_39276ignoreE
	.align		8
        /*0038*/ 	.dword	_ZN39_INTERNAL_9bec8a63_4_k_cu_72226b6a_39274cuda3std3__419piecewise_constructE
	.align		8
        /*0040*/ 	.dword	_ZN39_INTERNAL_9bec8a63_4_k_cu_72226b6a_39274cuda3std3__48in_placeE
	.align		8
        /*0048*/ 	.dword	_ZN39_INTERNAL_9bec8a63_4_k_cu_72226b6a_39274cuda3std6ranges3__45__cpo4swapE
	.align		8
        /*0050*/ 	.dword	_ZN39_INTERNAL_9bec8a63_4_k_cu_72226b6a_39274cuda3std6ranges3__45__cpo9iter_moveE
	.align		8
        /*0058*/ 	.dword	_ZN39_INTERNAL_9bec8a63_4_k_cu_72226b6a_39274cute7productE
	.align		8
        /*0060*/ 	.dword	_ZN39_INTERNAL_9bec8a63_4_k_cu_72226b6a_39274cute1_E
	.align		8
        /*0068*/ 	.dword	$str$22
	.align		8
        /*0070*/ 	.dword	$str$23


//--------------------- .text._ZN7cutlass13device_kernelINS_4gemm6kernel13GemmUniversalIN4cute5tupleIJiiiiEEENS1_10collective13CollectiveMmaINS1_34MainloopSm90TmaGmmaWarpSpecializedILi13ENS5_IJNS4_1CILi2EEENSA_ILi1EEESC_EEENS1_35KernelTmaWarpSpecializedCooperativeEEENS5_IJNSA_ILi512EEENSA_ILi16EEESH_EEENS_10bfloat16_tENS5_IJlSC_lEEESJ_SK_NS4_8TiledMMAINS4_8MMA_AtomIJNS4_4SM904GMMA27MMA_64x16x16_F32BF16BF16_SSILNSO_5MajorE0ELSQ_0ELNSO_7ScaleInE1ELSR_1EEEEEENS4_6LayoutISD_NS5_IJSC_NSA_ILi0EEESV_EEEEENS5_IJNS4_10UnderscoreESY_SY_EEEEENS4_13SM90_TMA_LOADENS4_14ComposedLayoutINS4_7SwizzleILi1ELi4ELi3EEENS4_18smem_ptr_flag_bitsILi16EEENSU_INS5_IJNSA_ILi8EEESH_EEENS5_IJSH_SC_EEEEEEEvNS4_8identityENS4_23SM90_TMA_LOAD_MULTICASTES1B_vS1C_EENS_8epilogue10collective6detail29Sm90TmaWarpSpecializedAdapterINS1G_15DefaultEpilogueISJ_SK_SK_NS1F_6thread17LinearCombinationISJ_Li1EffLNS1K_9ScaleType4KindE0ELNS_15FloatRoundStyleE2ESJ_EENS1_15EpilogueDefaultEEEEEvvEEEEvNT_6ParamsE --------------------------
	.section	.text._ZN7cutlass13device_kernelINS_4gemm6kernel13GemmUniversalIN4cute5tupleIJiiiiEEENS1_10collective13CollectiveMmaINS1_34MainloopSm90TmaGmmaWarpSpecializedILi13ENS5_IJNS4_1CILi2EEENSA_ILi1EEESC_EEENS1_35KernelTmaWarpSpecializedCooperativeEEENS5_IJNSA_ILi512EEENSA_ILi16EEESH_EEENS_10bfloat16_tENS5_IJlSC_lEEESJ_SK_NS4_8TiledMMAINS4_8MMA_AtomIJNS4_4SM904GMMA27MMA_64x16x16_F32BF16BF16_SSILNSO_5MajorE0ELSQ_0ELNSO_7ScaleInE1ELSR_1EEEEEENS4_6LayoutISD_NS5_IJSC_NSA_ILi0EEESV_EEEEENS5_IJNS4_10UnderscoreESY_SY_EEEEENS4_13SM90_TMA_LOADENS4_14ComposedLayoutINS4_7SwizzleILi1ELi4ELi3EEENS4_18smem_ptr_flag_bitsILi16EEENSU_INS5_IJNSA_ILi8EEESH_EEENS5_IJSH_SC_EEEEEEEvNS4_8identityENS4_23SM90_TMA_LOAD_MULTICASTES1B_vS1C_EENS_8epilogue10collective6detail29Sm90TmaWarpSpecializedAdapterINS1G_15DefaultEpilogueISJ_SK_SK_NS1F_6thread17LinearCombinationISJ_Li1EffLNS1K_9ScaleType4KindE0ELNS_15FloatRoundStyleE2ESJ_EENS1_15EpilogueDefaultEEEEEvvEEEEvNT_6ParamsE,"ax",@progbits
	.align	128
.text._ZN7cutlass13device_kernelINS_4gemm6kernel13GemmUniversalIN4cute5tupleIJiiiiEEENS1_10collective13CollectiveMmaINS1_34MainloopSm90TmaGmmaWarpSpecializedILi13ENS5_IJNS4_1CILi2EEENSA_ILi1EEESC_EEENS1_35KernelTmaWarpSpecializedCooperativeEEENS5_IJNSA_ILi512EEENSA_ILi16EEESH_EEENS_10bfloat16_tENS5_IJlSC_lEEESJ_SK_NS4_8TiledMMAINS4_8MMA_AtomIJNS4_4SM904GMMA27MMA_64x16x16_F32BF16BF16_SSILNSO_5MajorE0ELSQ_0ELNSO_7ScaleInE1ELSR_1EEEEEENS4_6LayoutISD_NS5_IJSC_NSA_ILi0EEESV_EEEEENS5_IJNS4_10UnderscoreESY_SY_EEEEENS4_13SM90_TMA_LOADENS4_14ComposedLayoutINS4_7SwizzleILi1ELi4ELi3EEENS4_18smem_ptr_flag_bitsILi16EEENSU_INS5_IJNSA_ILi8EEESH_EEENS5_IJSH_SC_EEEEEEEvNS4_8identityENS4_23SM90_TMA_LOAD_MULTICASTES1B_vS1C_EENS_8epilogue10collective6detail29Sm90TmaWarpSpecializedAdapterINS1G_15DefaultEpilogueISJ_SK_SK_NS1F_6thread17LinearCombinationISJ_Li1EffLNS1K_9ScaleType4KindE0ELNS_15FloatRoundStyleE2ESJ_EENS1_15EpilogueDefaultEEEEEvvEEEEvNT_6ParamsE:
        .type           _ZN7cutlass13device_kernelINS_4gemm6kernel13GemmUniversalIN4cute5tupleIJiiiiEEENS1_10collective13CollectiveMmaINS1_34MainloopSm90TmaGmmaWarpSpecializedILi13ENS5_IJNS4_1CILi2EEENSA_ILi1EEESC_EEENS1_35KernelTmaWarpSpecializedCooperativeEEENS5_IJNSA_ILi512EEENSA_ILi16EEESH_EEENS_10bfloat16_tENS5_IJlSC_lEEESJ_SK_NS4_8TiledMMAINS4_8MMA_AtomIJNS4_4SM904GMMA27MMA_64x16x16_F32BF16BF16_SSILNSO_5MajorE0ELSQ_0ELNSO_7ScaleInE1ELSR_1EEEEEENS4_6LayoutISD_NS5_IJSC_NSA_ILi0EEESV_EEEEENS5_IJNS4_10UnderscoreESY_SY_EEEEENS4_13SM90_TMA_LOADENS4_14ComposedLayoutINS4_7SwizzleILi1ELi4ELi3EEENS4_18smem_ptr_flag_bitsILi16EEENSU_INS5_IJNSA_ILi8EEESH_EEENS5_IJSH_SC_EEEEEEEvNS4_8identityENS4_23SM90_TMA_LOAD_MULTICASTES1B_vS1C_EENS_8epilogue10collective6detail29Sm90TmaWarpSpecializedAdapterINS1G_15DefaultEpilogueISJ_SK_SK_NS1F_6thread17LinearCombinationISJ_Li1EffLNS1K_9ScaleType4KindE0ELNS_15FloatRoundStyleE2ESJ_EENS1_15EpilogueDefaultEEEEEvvEEEEvNT_6ParamsE,@function
        .size           _ZN7cutlass13device_kernelINS_4gemm6kernel13GemmUniversalIN4cute5tupleIJiiiiEEENS1_10collective13CollectiveMmaINS1_34MainloopSm90TmaGmmaWarpSpecializedILi13ENS5_IJNS4_1CILi2EEENSA_ILi1EEESC_EEENS1_35KernelTmaWarpSpecializedCooperativeEEENS5_IJNSA_ILi512EEENSA_ILi16EEESH_EEENS_10bfloat16_tENS5_IJlSC_lEEESJ_SK_NS4_8TiledMMAINS4_8MMA_AtomIJNS4_4SM904GMMA27MMA_64x16x16_F32BF16BF16_SSILNSO_5MajorE0ELSQ_0ELNSO_7ScaleInE1ELSR_1EEEEEENS4_6LayoutISD_NS5_IJSC_NSA_ILi0EEESV_EEEEENS5_IJNS4_10UnderscoreESY_SY_EEEEENS4_13SM90_TMA_LOADENS4_14ComposedLayoutINS4_7SwizzleILi1ELi4ELi3EEENS4_18smem_ptr_flag_bitsILi16EEENSU_INS5_IJNSA_ILi8EEESH_EEENS5_IJSH_SC_EEEEEEEvNS4_8identityENS4_23SM90_TMA_LOAD_MULTICASTES1B_vS1C_EENS_8epilogue10collective6detail29Sm90TmaWarpSpecializedAdapterINS1G_15DefaultEpilogueISJ_SK_SK_NS1F_6thread17LinearCombinationISJ_Li1EffLNS1K_9ScaleType4KindE0ELNS_15FloatRoundStyleE2ESJ_EENS1_15EpilogueDefaultEEEEEvvEEEEvNT_6ParamsE,(.L_x_152 - _ZN7cutlass13device_kernelINS_4gemm6kernel13GemmUniversalIN4cute5tupleIJiiiiEEENS1_10collective13CollectiveMmaINS1_34MainloopSm90TmaGmmaWarpSpecializedILi13ENS5_IJNS4_1CILi2EEENSA_ILi1EEESC_EEENS1_35KernelTmaWarpSpecializedCooperativeEEENS5_IJNSA_ILi512EEENSA_ILi16EEESH_EEENS_10bfloat16_tENS5_IJlSC_lEEESJ_SK_NS4_8TiledMMAINS4_8MMA_AtomIJNS4_4SM904GMMA27MMA_64x16x16_F32BF16BF16_SSILNSO_5MajorE0ELSQ_0ELNSO_7ScaleInE1ELSR_1EEEEEENS4_6LayoutISD_NS5_IJSC_NSA_ILi0EEESV_EEEEENS5_IJNS4_10UnderscoreESY_SY_EEEEENS4_13SM90_TMA_LOADENS4_14ComposedLayoutINS4_7SwizzleILi1ELi4ELi3EEENS4_18smem_ptr_flag_bitsILi16EEENSU_INS5_IJNSA_ILi8EEESH_EEENS5_IJSH_SC_EEEEEEEvNS4_8identityENS4_23SM90_TMA_LOAD_MULTICASTES1B_vS1C_EENS_8epilogue10collective6detail29Sm90TmaWarpSpecializedAdapterINS1G_15DefaultEpilogueISJ_SK_SK_NS1F_6thread17LinearCombinationISJ_Li1EffLNS1K_9ScaleType4KindE0ELNS_15FloatRoundStyleE2ESJ_EENS1_15EpilogueDefaultEEEEEvvEEEEvNT_6ParamsE)
        .other          _ZN7cutlass13device_kernelINS_4gemm6kernel13GemmUniversalIN4cute5tupleIJiiiiEEENS1_10collective13CollectiveMmaINS1_34MainloopSm90TmaGmmaWarpSpecializedILi13ENS5_IJNS4_1CILi2EEENSA_ILi1EEESC_EEENS1_35KernelTmaWarpSpecializedCooperativeEEENS5_IJNSA_ILi512EEENSA_ILi16EEESH_EEENS_10bfloat16_tENS5_IJlSC_lEEESJ_SK_NS4_8TiledMMAINS4_8MMA_AtomIJNS4_4SM904GMMA27MMA_64x16x16_F32BF16BF16_SSILNSO_5MajorE0ELSQ_0ELNSO_7ScaleInE1ELSR_1EEEEEENS4_6LayoutISD_NS5_IJSC_NSA_ILi0EEESV_EEEEENS5_IJNS4_10UnderscoreESY_SY_EEEEENS4_13SM90_TMA_LOADENS4_14ComposedLayoutINS4_7SwizzleILi1ELi4ELi3EEENS4_18smem_ptr_flag_bitsILi16EEENSU_INS5_IJNSA_ILi8EEESH_EEENS5_IJSH_SC_EEEEEEEvNS4_8identityENS4_23SM90_TMA_LOAD_MULTICASTES1B_vS1C_EENS_8epilogue10collective6detail29Sm90TmaWarpSpecializedAdapterINS1G_15DefaultEpilogueISJ_SK_SK_NS1F_6thread17LinearCombinationISJ_Li1EffLNS1K_9ScaleType4KindE0ELNS_15FloatRoundStyleE2ESJ_EENS1_15EpilogueDefaultEEEEEvvEEEEvNT_6ParamsE,@"STO_CUDA_ENTRY STV_DEFAULT"
_ZN7cutlass13device_kernelINS_4gemm6kernel13GemmUniversalIN4cute5tupleIJiiiiEEENS1_10collective13CollectiveMmaINS1_34MainloopSm90TmaGmmaWarpSpecializedILi13ENS5_IJNS4_1CILi2EEENSA_ILi1EEESC_EEENS1_35KernelTmaWarpSpecializedCooperativeEEENS5_IJNSA_ILi512EEENSA_ILi16EEESH_EEENS_10bfloat16_tENS5_IJlSC_lEEESJ_SK_NS4_8TiledMMAINS4_8MMA_AtomIJNS4_4SM904GMMA27MMA_64x16x16_F32BF16BF16_SSILNSO_5MajorE0ELSQ_0ELNSO_7ScaleInE1ELSR_1EEEEEENS4_6LayoutISD_NS5_IJSC_NSA_ILi0EEESV_EEEEENS5_IJNS4_10UnderscoreESY_SY_EEEEENS4_13SM90_TMA_LOADENS4_14ComposedLayoutINS4_7SwizzleILi1ELi4ELi3EEENS4_18smem_ptr_flag_bitsILi16EEENSU_INS5_IJNSA_ILi8EEESH_EEENS5_IJSH_SC_EEEEEEEvNS4_8identityENS4_23SM90_TMA_LOAD_MULTICASTES1B_vS1C_EENS_8epilogue10collective6detail29Sm90TmaWarpSpecializedAdapterINS1G_15DefaultEpilogueISJ_SK_SK_NS1F_6thread17LinearCombinationISJ_Li1EffLNS1K_9ScaleType4KindE0ELNS_15FloatRoundStyleE2ESJ_EENS1_15EpilogueDefaultEEEEEvvEEEEvNT_6ParamsE:
[----:B------:R-:W0:Y:S01]  /*0000*/  LDC R1, c[0x0][0x28] ;  /* 0x00000a00ff017b82 */ /* 0x000e220000000800 */
[----:B------:R-:W1:Y:S01]  /*0010*/  S2R R65, SR_TID.X ;  /* 0x0000000000417919 */ /* 0x000e620000002100 */
[----:B------:R-:W-:Y:S01]  /*0020*/  ELECT P0, URZ, PT ;  /* 0x00000000003f782f */ /* 0x000fe20003800000 */
[----:B------:R-:W-:Y:S01]  /*0030*/  BSSY B0, `(.L_x_0) ;  /* 0x000000f000007945 */ /* 0x000fe20003800000 */
[--C-:B-1----:R-:W-:Y:S02]  /*0040*/  SHF.R.U32.HI R0, RZ, 0x5, R65.reuse ;  /* 0x00000005ff007819 */ /* 0x102fe40000011641 */
[----:B------:R-:W-:-:S03]  /*0050*/  SHF.R.U32.HI R7, RZ, 0x7, R65 ;  /* 0x00000007ff077819 */ /* 0x000fc60000011641 */
[----:B------:R-:W1:Y:S04]  /*0060*/  SHFL.IDX PT, R3, R0, RZ, 0x1f ;  /* 0x00001fff00037589 */ /* 0x000e6800000e0000 */
[----:B------:R2:W3:Y:S01]  /*0070*/  SHFL.IDX PT, R2, R7, RZ, 0x1f ;  /* 0x00001fff07027589 */ /* 0x0004e200000e0000 */
[----:B-1----:R-:W-:-:S13]  /*0080*/  ISETP.NE.OR P0, PT, R3, RZ, !P0 ;  /* 0x000000ff0300720c */ /* 0x002fda0004705670 */
[----:B0-23--:R-:W-:Y:S05]  /*0090*/  @P0 BRA `(.L_x_1) ;  /* 0x0000000000200947 */ /* 0x00dfea0003800000 */
[----:B------:R-:W-:Y:S02]  /*00a0*/  ULDC.64 UR4, c[0x0][0x198] ;  /* 0x0000660000047ab9 */ /* 0x000fe40000000a00 */
[----:B------:R-:W-:Y:S02]  /*00b0*/  UIADD3 UR6, UP0, UR4, 0xf0, URZ ;  /* 0x000000f004067890 */ /* 0x000fe4000ff1e03f */
[----:B------:R-:W-:Y:S02]  /*00c0*/  UIADD3 UR4, UP1, UR4, 0x1f0, URZ ;  /* 0x000001f004047890 */ /* 0x000fe4000ff3e03f */
[----:B------:R-:W-:Y:S02]  /*00d0*/  UIADD3.X UR7, URZ, UR5, URZ, UP0, !UPT ;  /* 0x000000053f077290 */ /* 0x000fe400087fe43f */
[----:B------:R-:W-:-:S07]  /*00e0*/  UIADD3.X UR5, URZ, UR5, URZ, UP1, !UPT ;  /* 0x000000053f057290 */ /* 0x000fce0008ffe43f */
[----:B------:R0:W-:Y:S02]  /*00f0*/  UTMACCTL.PF [UR6] ;  /* 0x00000000060079b9 */ /* 0x0001e40008040000 */
[----:B------:R0:W-:Y:S02]  /*0100*/  UTMACCTL.PF [UR4] ;  /* 0x00000000040079b9 */ /* 0x0001e40008040000 */
[----:B0-----:R-:W-:Y:S01]  /*0110*/  NOP ;  /* 0x0000000000007918 */ /* 0x001fe20000000000 */
.L_x_1:
[----:B------:R-:W-:Y:S05]  /*0120*/  BSYNC B0 ;  /* 0x0000000000007941 */ /* 0x000fea0003800000 */
.L_x_0:
[----:B------:R-:W0:Y:S02]  /*0130*/  SHFL.IDX PT, R5, R0, RZ, 0x1f ;  /* 0x00001fff00057589 */ /* 0x000e2400000e0000 */
[----:B0-----:R-:W-:-:S13]  /*0140*/  ISETP.NE.AND P0, PT, R5, RZ, PT ;  /* 0x000000ff0500720c */ /* 0x001fda0003f05270 */
[----:B------:R-:W-:Y:S05]  /*0150*/  @P0 BRA `(.L_x_2) ;  /* 0x0000000000ac0947 */ /* 0x000fea0003800000 */
[----:B------:R-:W-:Y:S01]  /*0160*/  ELECT P0, URZ, PT ;  /* 0x00000000003f782f */ /* 0x000fe20003800000 */
[----:B------:R-:W-:-:S12]  /*0170*/  BSSY B0, `(.L_x_2) ;  /* 0x0000029000007945 */ /* 0x000fd80003800000 */
[----:B------:R-:W-:Y:S05]  /*0180*/  @!P0 BRA `(.L_x_3) ;  /* 0x00000000009c8947 */ /* 0x000fea0003800000 */
[----:B------:R-:W0:Y:S01]  /*0190*/  S2UR UR8, SR_CgaCtaId ;  /* 0x00000000000879c3 */ /* 0x000e220000008800 */
[----:B------:R-:W-:Y:S01]  /*01a0*/  UMOV UR4, 0x400 ;  /* 0x0000040000047882 */ /* 0x000fe20000000000 */
[----:B------:R-:W-:Y:S01]  /*01b0*/  UMOV UR5, 0x1 ;  /* 0x0000000100057882 */ /* 0x000fe20000000000 */
[----:B------:R-:W-:Y:S02]  /*01c0*/  UMOV UR6, 0x4 ;  /* 0x0000000400067882 */ /* 0x000fe40000000000 */
[----:B------:R-:W-:-:S04]  /*01d0*/  UIADD3 UR6, -UR6, 0x100000, URZ ;  /* 0x0010000006067890 */ /* 0x000fc8000fffe13f */
[----:B------:R-:W-:Y:S02]  /*01e0*/  USHF.L.U32 UR7, UR6, 0xb, URZ ;  /* 0x0000000b06077899 */ /* 0x000fe4000800063f */
[----:B------:R-:W-:Y:S02]  /*01f0*/  USHF.L.U32 UR6, UR6, 0x1, URZ ;  /* 0x0000000106067899 */ /* 0x000fe4000800063f */
[----:B0-----:R-:W-:Y:S02]  /*0200*/  ULEA UR8, UR8, UR4, 0x18 ;  /* 0x0000000408087291 */ /* 0x001fe4000f8ec03f */
[----:B------:R-:W-:-:S04]  /*0210*/  UIADD3 UR4, -UR5, 0x100000, URZ ;  /* 0x0010000005047890 */ /* 0x000fc8000fffe13f */
[----:B------:R-:W-:Y:S02]  /*0220*/  USHF.L.U32 UR5, UR4, 0xb, URZ ;  /* 0x0000000b04057899 */ /* 0x000fe4000800063f */
[----:B------:R-:W-:Y:S01]  /*0230*/  USHF.L.U32 UR4, UR4, 0x1, URZ ;  /* 0x0000000104047899 */ /* 0x000fe2000800063f */
[----:B------:R-:W0:Y:S11]  /*0240*/  FENCE.VIEW.ASYNC.S ;  /* 0x00000000000073c6 */ /* 0x000e360000000000 */
[----:B0-----:R0:W1:Y:S01]  /*0250*/  SYNCS.EXCH.64 URZ, [UR8], UR4 ;  /* 0x00000004083f75b2 */ /* 0x0010620008000100 */
[----:B------:R0:W2:Y:S01]  /*0260*/  SYNCS.EXCH.64 URZ, [UR8+0x68], UR6 ;  /* 0x00006806083f75b2 */ /* 0x0000a20008000100 */
[----:B------:R0:W3:Y:S01]  /*0270*/  SYNCS.EXCH.64 URZ, [UR8+0x8], UR4 ;  /* 0x00000804083f75b2 */ /* 0x0000e20008000100 */
[----:B------:R0:W4:Y:S01]  /*0280*/  SYNCS.EXCH.64 URZ, [UR8+0x70], UR6 ;  /* 0x00007006083f75b2 */ /* 0x0001220008000100 */
[----:B------:R0:W0:Y:S01]  /*0290*/  SYNCS.EXCH.64 URZ, [UR8+0x10], UR4 ;  /* 0x00001004083f75b2 */ /* 0x0000220008000100 */
        /* <DEDUP_REMOVED lines=21> */
[----:B-123--:R-:W-:Y:S01]  /*03f0*/  NOP ;  /* 0x0000000000007918 */ /* 0x00efe20000000000 */
.L_x_3:
[----:B0-----:R-:W-:Y:S05]  /*0400*/  BSYNC B0 ;  /* 0x0000000000007941 */ /* 0x001fea0003800000 */
.L_x_2:
[----:B------:R-:W-:Y:S01]  /*0410*/  SHF.R.S32.HI R4, RZ, 0x1f, R65 ;  /* 0x0000001fff047819 */ /* 0x000fe20000011441 */
[----:B------:R-:W0:Y:S01]  /*0420*/  SHFL.IDX PT, R0, R0, RZ, 0x1f ;  /* 0x00001fff00007589 */ /* 0x000e2200000e0000 */
[----:B------:R-:W1:Y:S01]  /*0430*/  S2UR UR8, SR_CTAID.X ;  /* 0x00000000000879c3 */ /* 0x000e620000002500 */
[----:B------:R-:W-:Y:S02]  /*0440*/  ELECT P0, URZ, PT ;  /* 0x00000000003f782f */ /* 0x000fe40003800000 */
[----:B------:R-:W-:Y:S01]  /*0450*/  LEA.HI R4, R4, R65, RZ, 0x7 ;  /* 0x0000004104047211 */ /* 0x000fe200078f38ff */
[----:B------:R-:W-:Y:S01]  /*0460*/  ULDC UR4, c[0x0][0x150] ;  /* 0x0000540000047ab9 */ /* 0x000fe20000000800 */
[----:B------:R-:W-:Y:S01]  /*0470*/  SHF.R.S32.HI R6, RZ, 0x1f, R5 ;  /* 0x0000001fff067819 */ /* 0x000fe20000011405 */
[----:B------:R-:W-:Y:S01]  /*0480*/  NOP ;  /* 0x0000000000007918 */ /* 0x000fe20000000000 */
[----:B------:R-:W-:Y:S01]  /*0490*/  LOP3.LUT R4, R4, 0xffffff80, RZ, 0xc0, !PT ;  /* 0xffffff8004047812 */ /* 0x000fe200078ec0ff */
[----:B------:R-:W-:Y:S01]  /*04a0*/  NOP ;  /* 0x0000000000007918 */ /* 0x000fe20000000000 */
[----:B------:R-:W-:Y:S01]  /*04b0*/  LEA.HI R6, R6, R5, RZ, 0x2 ;  /* 0x0000000506067211 */ /* 0x000fe200078f10ff */
[----:B------:R-:W2:Y:S01]  /*04c0*/  LDC R11, c[0x0][0x144] ;  /* 0x00005100ff0b7b82 */ /* 0x000ea20000000800 */
[----:B------:R-:W-:Y:S01]  /*04d0*/  IMAD.MOV.U32 R22, RZ, RZ, 0x1 ;  /* 0x00000001ff167424 */ /* 0x000fe200078e00ff */
[----:B------:R-:W-:Y:S01]  /*04e0*/  ISETP.NE.AND P3, PT, R2, RZ, PT ;  /* 0x000000ff0200720c */ /* 0x000fe20003f65270 */
[----:B------:R-:W-:Y:S01]  /*04f0*/  IMAD.IADD R8, R65, 0x1, -R4 ;  /* 0x0000000141087824 */ /* 0x000fe200078e0a04 */
[----:B------:R-:W-:Y:S01]  /*0500*/  LOP3.LUT R6, R6, 0x3ffffffc, RZ, 0xc0, !PT ;  /* 0x3ffffffc06067812 */ /* 0x000fe200078ec0ff */
[----:B------:R-:W3:Y:S03]  /*0510*/  S2R R4, SR_CTAID.Y ;  /* 0x0000000000047919 */ /* 0x000ee60000002600 */
[----:B------:R-:W-:Y:S01]  /*0520*/  SHF.R.S32.HI R9, RZ, 0x1f, R8 ;  /* 0x0000001fff097819 */ /* 0x000fe20000011408 */
[----:B------:R-:W-:Y:S01]  /*0530*/  IMAD.IADD R6, R5, 0x1, -R6 ;  /* 0x0000000105067824 */ /* 0x000fe200078e0a06 */
[----:B------:R-:W5:Y:S02]  /*0540*/  LDC R13, c[0x0][0x140] ;  /* 0x00005000ff0d7b82 */ /* 0x000f640000000800 */
[----:B------:R-:W-:-:S02]  /*0550*/  LEA.HI R9, R9, R8, RZ, 0x3 ;  /* 0x0000000809097211 */ /* 0x000fc400078f18ff */
[----:B0-----:R-:W-:Y:S02]  /*0560*/  ISETP.NE.OR P0, PT, R0, RZ, !P0 ;  /* 0x000000ff0000720c */ /* 0x001fe40004705670 */
[--C-:B------:R-:W-:Y:S02]  /*0570*/  SHF.R.S32.HI R0, RZ, 0x3, R9.reuse ;  /* 0x00000003ff007819 */ /* 0x100fe40000011409 */
[----:B-1----:R-:W-:Y:S02]  /*0580*/  I2FP.F32.U32 R10, UR8 ;  /* 0x00000008000a7c45 */ /* 0x002fe40008201000 */
[----:B------:R-:W-:-:S03]  /*0590*/  SHF.R.S32.HI R9, RZ, 0x1f, R9 ;  /* 0x0000001fff097819 */ /* 0x000fc60000011409 */
[----:B------:R-:W-:Y:S01]  /*05a0*/  FMUL R10, R10, UR4 ;  /* 0x000000040a0a7c20 */ /* 0x000fe20008400000 */
[----:B------:R-:W-:Y:S01]  /*05b0*/  LEA.HI R9, R9, R0, RZ, 0x2 ;  /* 0x0000000009097211 */ /* 0x000fe200078f10ff */
[----:B------:R-:W-:Y:S02]  /*05c0*/  ULDC UR4, c[0x0][0x154] ;  /* 0x0000550000047ab9 */ /* 0x000fe40000000800 */
[----:B------:R-:W-:Y:S01]  /*05d0*/  VOTEU.ALL UP0, P0 ;  /* 0x00000000003f7886 */ /* 0x000fe20000000000 */
[----:B------:R-:W-:Y:S01]  /*05e0*/  LOP3.LUT R9, R9, 0xfffffffc, RZ, 0xc0, !PT ;  /* 0xfffffffc09097812 */ /* 0x000fe200078ec0ff */
[----:B------:R-:W0:Y:S01]  /*05f0*/  F2I.U32.TRUNC.NTZ R10, R10 ;  /* 0x0000000a000a7305 */ /* 0x000e22000020f000 */
[----:B------:R-:W-:Y:S02]  /*0600*/  VOTEU.ALL UP1, P0 ;  /* 0x00000000003f7886 */ /* 0x000fe40000020000 */
[----:B------:R-:W1:Y:S01]  /*0610*/  @!UP0 S2UR UR7, SR_CgaCtaId ;  /* 0x00000000000789c3 */ /* 0x000e620000008800 */
[----:B------:R-:W-:Y:S01]  /*0620*/  IMAD.IADD R9, R0, 0x1, -R9 ;  /* 0x0000000100097824 */ /* 0x000fe200078e0a09 */
[----:B------:R-:W-:Y:S01]  /*0630*/  SHF.R.S32.HI R0, RZ, 0x1f, R3 ;  /* 0x0000001fff007819 */ /* 0x000fe20000011403 */
[----:B------:R-:W-:Y:S01]  /*0640*/  @!UP0 UMOV UR6, 0x400 ;  /* 0x0000040000068882 */ /* 0x000fe20000000000 */
[----:B-----5:R-:W-:Y:S01]  /*0650*/  ISETP.EQ.U32.AND P2, PT, R13, 0x1, PT ;  /* 0x000000010d00780c */ /* 0x020fe20003f42070 */
[----:B------:R-:W-:Y:S01]  /*0660*/  IMAD R19, R6, 0x4, R9 ;  /* 0x0000000406137824 */ /* 0x000fe200078e0209 */
[----:B---3--:R-:W-:-:S02]  /*0670*/  I2FP.F32.U32 R12, R4 ;  /* 0x00000004000c7245 */ /* 0x008fc40000201000 */
[----:B------:R-:W3:Y:S01]  /*0680*/  LDC R9, c[0x0][0x148] ;  /* 0x00005200ff097b82 */ /* 0x000ee20000000800 */
[----:B------:R-:W-:Y:S02]  /*0690*/  LEA.HI R0, R0, R3, RZ, 0x2 ;  /* 0x0000000300007211 */ /* 0x000fe400078f10ff */
[----:B------:R-:W-:Y:S01]  /*06a0*/  LEA.HI R6, R19, R19, RZ, 0x1 ;  /* 0x0000001313067211 */ /* 0x000fe200078f08ff */
[----:B0-----:R-:W-:Y:S02]  /*06b0*/  IMAD.MOV R14, RZ, RZ, -R10 ;  /* 0x000000ffff0e7224 */ /* 0x001fe400078e0a0a */
[----:B------:R-:W-:Y:S01]  /*06c0*/  FMUL R12, R12, UR4 ;  /* 0x000000040c0c7c20 */ /* 0x000fe20008400000 */
[----:B------:R-:W-:Y:S01]  /*06d0*/  LOP3.LUT R0, R0, 0xfffffffc, RZ, 0xc0, !PT ;  /* 0xfffffffc00007812 */ /* 0x000fe200078ec0ff */
[----:B------:R-:W-:Y:S01]  /*06e0*/  UMOV UR4, 0x20 ;  /* 0x0000002000047882 */ /* 0x000fe20000000000 */
[----:B------:R-:W-:Y:S01]  /*06f0*/  LOP3.LUT R10, R6, 0xfffffffe, RZ, 0xc0, !PT ;  /* 0xfffffffe060a7812 */ /* 0x000fe200078ec0ff */
[----:B--2---:R-:W-:Y:S01]  /*0700*/  IMAD R6, R11, R14, UR8 ;  /* 0x000000080b067e24 */ /* 0x004fe2000f8e020e */
[----:B------:R-:W-:-:S04]  /*0710*/  @!UP0 UIADD3 UR4, -UR4, 0x100000, URZ ;  /* 0x0010000004048890 */ /* 0x000fc8000fffe13f */
[----:B------:R-:W-:Y:S02]  /*0720*/  @!UP0 USHF.L.U32 UR5, UR4, 0xb, URZ ;  /* 0x0000000b04058899 */ /* 0x000fe4000800063f */
[----:B------:R-:W-:Y:S01]  /*0730*/  @!UP0 USHF.L.U32 UR4, UR4, 0x1, URZ ;  /* 0x0000000104048899 */ /* 0x000fe2000800063f */
[----:B------:R-:W0:Y:S01]  /*0740*/  F2I.U32.TRUNC.NTZ R12, R12 ;  /* 0x0000000c000c7305 */ /* 0x000e22000020f000 */
[----:B------:R-:W-:Y:S02]  /*0750*/  IMAD.IADD R3, R3, 0x1, -R0 ;  /* 0x0000000103037824 */ /* 0x000fe400078e0a00 */
[C---:B------:R-:W-:Y:S02]  /*0760*/  IMAD.IADD R11, R19.reuse, 0x1, -R10 ;  /* 0x00000001130b7824 */ /* 0x040fe400078e0a0a */
[----:B------:R-:W-:Y:S01]  /*0770*/  IMAD.SHL.U32 R10, R19, 0x4, RZ ;  /* 0x00000004130a7824 */ /* 0x000fe200078e00ff */
[----:B-1----:R-:W-:Y:S01]  /*0780*/  @!UP0 ULEA UR6, UR7, UR6, 0x18 ;  /* 0x0000000607068291 */ /* 0x002fe2000f8ec03f */
[----:B------:R-:W-:Y:S01]  /*0790*/  ISETP.NE.AND P1, PT, R3, 0x3, PT ;  /* 0x000000030300780c */ /* 0x000fe20003f25270 */
[----:B------:R-:W-:Y:S01]  /*07a0*/  VOTEU.ALL UP0, P0 ;  /* 0x00000000003f7886 */ /* 0x000fe20000000000 */
[----:B------:R-:W-:-:S02]  /*07b0*/  ISETP.NE.AND P4, PT, R11, R6, PT ;  /* 0x000000060b00720c */ /* 0x000fc40003f85270 */
[----:B------:R-:W-:Y:S02]  /*07c0*/  LOP3.LUT R19, R19, 0xc, R10, 0x78, !PT ;  /* 0x0000000c13137812 */ /* 0x000fe400078e780a */
[----:B------:R-:W-:Y:S01]  /*07d0*/  LOP3.LUT P0, RZ, R8, 0x7, RZ, 0xc0, !PT ;  /* 0x0000000708ff7812 */ /* 0x000fe2000780c0ff */
[C---:B------:R-:W-:Y:S01]  /*07e0*/  VIADD R8, R2.reuse, 0xffffffff ;  /* 0xffffffff02087836 */ /* 0x040fe20000000000 */
[----:B------:R-:W-:Y:S01]  /*07f0*/  ISETP.EQ.OR P1, PT, R3, RZ, !P1 ;  /* 0x000000ff0300720c */ /* 0x000fe20004f22670 */
[----:B0-----:R-:W-:Y:S01]  /*0800*/  IMAD.MOV R23, RZ, RZ, -R12 ;  /* 0x000000ffff177224 */ /* 0x001fe200078e0a0c */
[----:B------:R-:W-:Y:S01]  /*0810*/  ISETP.LT.U32.AND P0, PT, R19, 0x2, !P0 ;  /* 0x000000021300780c */ /* 0x000fe20004701070 */
[----:B------:R-:W0:Y:S02]  /*0820*/  FENCE.VIEW.ASYNC.S ;  /* 0x00000000000073c6 */ /* 0x000e240000000000 */
[----:B0-----:R0:W1:Y:S01]  /*0830*/  @!UP0 SYNCS.EXCH.64 URZ, [UR6+0xe0], UR4 ;  /* 0x0000e004063f85b2 */ /* 0x0010620008000100 */
[----:B------:R-:W-:Y:S01]  /*0840*/  ISETP.EQ.AND P1, PT, R2, RZ, P1 ;  /* 0x000000ff0200720c */ /* 0x000fe20000f22270 */
[----:B---3--:R-:W-:Y:S01]  /*0850*/  IMAD R11, R9, R23, R4 ;  /* 0x00000017090b7224 */ /* 0x008fe200078e0204 */
[----:B------:R-:W-:-:S02]  /*0860*/  ISETP.GE.U32.AND P6, PT, R8, 0x2, PT ;  /* 0x000000020800780c */ /* 0x000fc40003fc6070 */
[----:B------:R-:W-:Y:S02]  /*0870*/  @P4 LEA.HI R0, R19, R19, RZ, 0x1 ;  /* 0x0000001313004211 */ /* 0x000fe400078f08ff */
[----:B------:R-:W-:Y:S02]  /*0880*/  SEL R18, RZ, 0x1, !P1 ;  /* 0x00000001ff127807 */ /* 0x000fe40004800000 */
[----:B------:R-:W-:Y:S02]  /*0890*/  @P4 SHF.R.S32.HI R0, RZ, 0x1, R0 ;  /* 0x00000001ff004819 */ /* 0x000fe40000011400 */
[----:B------:R-:W-:Y:S02]  /*08a0*/  SEL R18, R18, 0x2, P6 ;  /* 0x0000000212127807 */ /* 0x000fe40003000000 */
[----:B------:R-:W-:Y:S02]  /*08b0*/  @P4 ISETP.NE.AND P5, PT, R0, R11, PT ;  /* 0x0000000b0000420c */ /* 0x000fe40003fa5270 */
[----:B------:R-:W-:Y:S01]  /*08c0*/  SEL R11, RZ, 0x1, !P0 ;  /* 0x00000001ff0b7807 */ /* 0x000fe20004000000 */
[----:B------:R0:W2:Y:S01]  /*08d0*/  @!UP1 SYNCS.EXCH.64 URZ, [UR6+0xe8], UR4 ;  /* 0x0000e804063f95b2 */ /* 0x0000a20008000100 */
[----:B------:R-:W-:Y:S01]  /*08e0*/  @P4 SEL R22, RZ, 0x1, P5 ;  /* 0x00000001ff164807 */ /* 0x000fe20002800000 */
[----:B------:R-:W-:Y:S01]  /*08f0*/  NOP ;  /* 0x0000000000007918 */ /* 0x000fe20000000000 */
[----:B------:R-:W-:-:S02]  /*0900*/  LOP3.LUT R0, R65, 0x7f, RZ, 0xc0, !PT ;  /* 0x0000007f41007812 */ /* 0x000fc400078ec0ff */
[----:B------:R-:W-:Y:S01]  /*0910*/  LOP3.LUT R22, R22, R11, RZ, 0xc0, !PT ;  /* 0x0000000b16167212 */ /* 0x000fe200078ec0ff */
[----:B01----:R-:W-:Y:S06]  /*0920*/  @!P2 BRA `(.L_x_4) ;  /* 0x000000000008a947 */ /* 0x003fec0003800000 */
[----:B--2-4-:R-:W-:Y:S01]  /*0930*/  UCGABAR_ARV ;  /* 0x00000000000079c7 */ /* 0x014fe20008000000 */
[----:B------:R-:W-:Y:S05]  /*0940*/  BRA `(.L_x_5) ;  /* 0x0000000000047947 */ /* 0x000fea0003800000 */
.L_x_4:
[----:B--2-4-:R-:W-:Y:S01]  /*0950*/  NOP ;  /* 0x0000000000007918 */ /* 0x014fe20000000000 */
.L_x_5:
[----:B------:R-:W0:Y:S01]  /*0960*/  LDC R2, c[0x0][0x65c] ;  /* 0x00019700ff027b82 */ /* 0x000e220000000800 */
[----:B------:R-:W-:Y:S02]  /*0970*/  IMAD.U32 R10, RZ, RZ, UR8 ;  /* 0x00000008ff0a7e24 */ /* 0x000fe4000f8e00ff */
[----:B------:R-:W-:Y:S01]  /*0980*/  IMAD.MOV.U32 R11, RZ, RZ, RZ ;  /* 0x000000ffff0b7224 */ /* 0x000fe200078e00ff */
[----:B0-----:R-:W-:-:S04]  /*0990*/  ISETP.NE.AND P1, PT, R2, 0x1, PT ;  /* 0x000000010200780c */ /* 0x001fc80003f25270 */
[----:B------:R-:W-:-:S09]  /*09a0*/  P2R R5, PR, RZ, 0x2 ;  /* 0x00000002ff057803 */ /* 0x000fd20000000000 */
[----:B------:R-:W0:Y:S01]  /*09b0*/  @P1 LDC R17, c[0x0][0x10] ;  /* 0x00000400ff111b82 */ /* 0x000e220000000800 */
[----:B------:R-:W-:Y:S02]  /*09c0*/  @P1 IMAD.MOV.U32 R5, RZ, RZ, RZ ;  /* 0x000000ffff051224 */ /* 0x000fe400078e00ff */
[----:B------:R-:W-:-:S05]  /*09d0*/  @P1 IMAD.MOV.U32 R15, RZ, RZ, RZ ;  /* 0x000000ffff0f1224 */ /* 0x000fca00078e00ff */
[----:B------:R-:W1:Y:S01]  /*09e0*/  @!P1 LDC R13, c[0x0][0xc] ;  /* 0x00000300ff0d9b82 */ /* 0x000e620000000800 */
[----:B------:R-:W-:Y:S01]  /*09f0*/  ULDC UR4, c[0x0][0xc] ;  /* 0x0000030000047ab9 */ /* 0x000fe20000000800 */
[----:B------:R-:W-:Y:S01]  /*0a00*/  ULDC UR5, c[0x0][0x10] ;  /* 0x0000040000057ab9 */ /* 0x000fe20000000800 */
[----:B------:R-:W-:Y:S01]  /*0a10*/  ULDC UR6, c[0x0][0x14] ;  /* 0x0000050000067ab9 */ /* 0x000fe20000000800 */
[----:B------:R-:W-:-:S04]  /*0a20*/  UIMAD.WIDE.U32 UR4, UR4, UR5, URZ ;  /* 0x00000005040472a5 */ /* 0x000fc8000f8e003f */
[----:B------:R-:W-:Y:S02]  /*0a30*/  UIMAD.WIDE.U32 UR36, UR4, UR6, URZ ;  /* 0x00000006042472a5 */ /* 0x000fe4000f8e003f */
[----:B------:R-:W-:-:S04]  /*0a40*/  UIMAD UR40, UR5, UR6, URZ ;  /* 0x00000006052872a4 */ /* 0x000fc8000f8e023f */
[----:B------:R-:W-:Y:S01]  /*0a50*/  UIADD3 UR40, UR37, UR40, URZ ;  /* 0x0000002825287290 */ /* 0x000fe2000fffe03f */
[----:B0-----:R-:W-:-:S04]  /*0a60*/  @P1 IMAD.WIDE.U32 R16, R17, UR8, R4 ;  /* 0x0000000811101c25 */ /* 0x001fc8000f8e0004 */
[----:B------:R-:W-:Y:S02]  /*0a70*/  @P1 IMAD.IADD R17, R17, 0x1, R15 ;  /* 0x0000000111111824 */ /* 0x000fe400078e020f */
[----:B-1----:R-:W-:-:S04]  /*0a80*/  @!P1 IMAD.WIDE.U32 R10, R4, R13, R10 ;  /* 0x0000000d040a9225 */ /* 0x002fc800078e000a */
[----:B------:R-:W-:Y:S02]  /*0a90*/  @!P1 IMAD.MOV.U32 R16, RZ, RZ, R10 ;  /* 0x000000ffff109224 */ /* 0x000fe400078e000a */
[----:B------:R-:W-:Y:S01]  /*0aa0*/  @!P1 IMAD.MOV.U32 R17, RZ, RZ, R11 ;  /* 0x000000ffff119224 */ /* 0x000fe200078e000b */
[----:B------:R-:W-:Y:S06]  /*0ab0*/  @!P2 BRA `(.L_x_6) ;  /* 0x00000000000ca947 */ /* 0x000fec0003800000 */
[----:B------:R-:W-:Y:S01]  /*0ac0*/  UCGABAR_WAIT ;  /* 0x0000000000007dc7 */ /* 0x000fe20008000000 */
[----:B------:R-:W-:Y:S01]  /*0ad0*/  CCTL.IVALL ;  /* 0x00000000ff00798f */ /* 0x000fe20002000000 */
[----:B------:R-:W-:Y:S05]  /*0ae0*/  BRA `(.L_x_7) ;  /* 0x0000000000047947 */ /* 0x000fea0003800000 */
.L_x_6:
[----:B------:R-:W-:Y:S06]  /*0af0*/  BAR.SYNC.DEFER_BLOCKING 0x0 ;  /* 0x0000000000007b1d */ /* 0x000fec0000010000 */
.L_x_7:
[----:B------:R-:W-:Y:S05]  /*0b00*/  @!P3 BRA `(.L_x_8) ;  /* 0x0000004400a4b947 */ /* 0x000fea0003800000 */
[----:B------:R-:W-:-:S13]  /*0b10*/  ISETP.GT.U32.AND P0, PT, R8, 0x1, PT ;  /* 0x000000010800780c */ /* 0x000fda0003f04070 */
[----:B------:R-:W-:Y:S05]  /*0b20*/  @P0 EXIT ;  /* 0x000000000000094d */ /* 0x000fea0003800000 */
[----:B------:R-:W-:Y:S01]  /*0b30*/  ULDC.64 UR4, c[0x0][0x650] ;  /* 0x0001940000047ab9 */ /* 0x000fe20000000a00 */
[----:B------:R-:W-:Y:S01]  /*0b40*/  PRMT R3, RZ, 0x7610, R3 ;  /* 0x00007610ff037816 */ /* 0x000fe20000000003 */
[----:B------:R-:W-:Y:S01]  /*0b50*/  IMAD.MOV.U32 R75, RZ, RZ, -0x1 ;  /* 0xffffffffff4b7424 */ /* 0x000fe200078e00ff */
[----:B------:R-:W-:Y:S01]  /*0b60*/  ISETP.GE.U32.AND P0, PT, R16, UR4, PT ;  /* 0x0000000410007c0c */ /* 0x000fe2000bf06070 */
[----:B------:R-:W-:Y:S02]  /*0b70*/  IMAD.MOV.U32 R74, RZ, RZ, -0x1 ;  /* 0xffffffffff4a7424 */ /* 0x000fe400078e00ff */
[----:B------:R-:W-:Y:S01]  /*0b80*/  IMAD.MOV.U32 R73, RZ, RZ, -0x1 ;  /* 0xffffffffff497424 */ /* 0x000fe200078e00ff */
[----:B------:R-:W-:-:S13]  /*0b90*/  ISETP.GE.U32.AND.EX P0, PT, R17, UR5, PT, P0 ;  /* 0x0000000511007c0c */ /* 0x000fda000bf06100 */
[----:B------:R-:W-:Y:S05]  /*0ba0*/  @P0 BRA `(.L_x_9) ;  /* 0x0000000400280947 */ /* 0x000fea0003800000 */
[----:B------:R-:W0:Y:S01]  /*0bb0*/  LDC.64 R24, c[0x0][0x628] ;  /* 0x00018a00ff187b82 */ /* 0x000e220000000a00 */
[----:B------:R-:W-:Y:S02]  /*0bc0*/  IMAD.MOV.U32 R10, RZ, RZ, R16 ;  /* 0x000000ffff0a7224 */ /* 0x000fe400078e0010 */
[----:B------:R-:W-:-:S05]  /*0bd0*/  IMAD.MOV.U32 R11, RZ, RZ, R17 ;  /* 0x000000ffff0b7224 */ /* 0x000fca00078e0011 */
[----:B------:R-:W1:Y:S08]  /*0be0*/  LDC R8, c[0x0][0x630] ;  /* 0x00018c00ff087b82 */ /* 0x000e700000000800 */
[----:B------:R-:W2:Y:S01]  /*0bf0*/  LDC.64 R26, c[0x0][0x620] ;  /* 0x00018800ff1a7b82 */ /* 0x000ea20000000a00 */
[----:B0-----:R-:W-:-:S04]  /*0c00*/  ISETP.NE.U32.AND P0, PT, R24, RZ, PT ;  /* 0x000000ff1800720c */ /* 0x001fc80003f05070 */
[----:B------:R-:W-:-:S13]  /*0c10*/  ISETP.NE.AND.EX P0, PT, R25, RZ, PT, P0 ;  /* 0x000000ff1900720c */ /* 0x000fda0003f05300 */
[----:B-12---:R-:W-:Y:S05]  /*0c20*/  @!P0 BRA `(.L_x_10) ;  /* 0x0000000000288947 */ /* 0x006fea0003800000 */
[----:B------:R-:W0:Y:S02]  /*0c30*/  LDC R3, c[0x0][0x634] ;  /* 0x00018d00ff037b82 */ /* 0x000e240000000800 */
[----:B0-----:R-:W-:-:S05]  /*0c40*/  IADD3 R3, P0, R16, R3, RZ ;  /* 0x0000000310037210 */ /* 0x001fca0007f1e0ff */
[----:B------:R-:W-:-:S04]  /*0c50*/  IMAD.X R21, RZ, RZ, R17, P0 ;  /* 0x000000ffff157224 */ /* 0x000fc800000e0611 */
[----:B------:R-:W-:-:S04]  /*0c60*/  IMAD.WIDE.U32 R10, R21, R24, RZ ;  /* 0x00000018150a7225 */ /* 0x000fc800078e00ff */
[----:B------:R-:W-:-:S04]  /*0c70*/  IMAD.WIDE.U32 R12, P0, R3, R25, R10 ;  /* 0x00000019030c7225 */ /* 0x000fc8000780000a */
[----:B------:R-:W-:-:S04]  /*0c80*/  IMAD.WIDE.U32 R10, R3, R24, RZ ;  /* 0x00000018030a7225 */ /* 0x000fc800078e00ff */
[----:B------:R-:W-:Y:S01]  /*0c90*/  IMAD.X R15, RZ, RZ, RZ, P0 ;  /* 0x000000ffff0f7224 */ /* 0x000fe200000e06ff */
[----:B------:R-:W-:Y:S01]  /*0ca0*/  IADD3 RZ, P0, R11, R12, RZ ;  /* 0x0000000c0bff7210 */ /* 0x000fe20007f1e0ff */
[----:B------:R-:W-:-:S04]  /*0cb0*/  IMAD.MOV.U32 R14, RZ, RZ, R13 ;  /* 0x000000ffff0e7224 */ /* 0x000fc800078e000d */
[----:B------:R-:W-:-:S08]  /*0cc0*/  IMAD.WIDE.U32.X R10, R21, R25, R14, P0 ;  /* 0x00000019150a7225 */ /* 0x000fd000000e040e */
.L_x_10:
[----:B------:R-:W0:Y:S01]  /*0cd0*/  LDC.64 R30, c[0x0][0x640] ;  /* 0x00019000ff1e7b82 */ /* 0x000e220000000a00 */
[-CC-:B------:R-:W-:Y:S01]  /*0ce0*/  SHF.R.U64 R73, R10, R8.reuse, R11.reuse ;  /* 0x000000080a497219 */ /* 0x180fe2000000120b */
[----:B------:R-:W-:Y:S01]  /*0cf0*/  IMAD R29, R9, R23, R4 ;  /* 0x00000017091d7224 */ /* 0x000fe200078e0204 */
[----:B------:R-:W-:Y:S01]  /*0d00*/  SHF.R.U32.HI R3, RZ, R8, R11 ;  /* 0x00000008ff037219 */ /* 0x000fe2000001160b */
[----:B------:R-:W-:Y:S01]  /*0d10*/  IMAD.MOV.U32 R23, RZ, RZ, 0x1 ;  /* 0x00000001ff177424 */ /* 0x000fe200078e00ff */
[----:B------:R-:W-:-:S03]  /*0d20*/  IADD3 R5, P0, RZ, -R73, RZ ;  /* 0x80000049ff057210 */ /* 0x000fc60007f1e0ff */
[----:B------:R-:W1:Y:S02]  /*0d30*/  LDC R12, c[0x0][0x618] ;  /* 0x00018600ff0c7b82 */ /* 0x000e640000000800 */
[----:B------:R-:W-:Y:S02]  /*0d40*/  IMAD.X R3, RZ, RZ, ~R3, P0 ;  /* 0x000000ffff037224 */ /* 0x000fe400000e0e03 */
[----:B------:R-:W-:-:S04]  /*0d50*/  IMAD.WIDE.U32 R10, R5, R26, R16 ;  /* 0x0000001a050a7225 */ /* 0x000fc800078e0010 */
[----:B------:R-:W2:Y:S01]  /*0d60*/  LDC R20, c[0x0][0x608] ;  /* 0x00018200ff147b82 */ /* 0x000ea20000000800 */
[----:B------:R-:W-:Y:S02]  /*0d70*/  IMAD R8, R3, R26, RZ ;  /* 0x0000001a03087224 */ /* 0x000fe400078e02ff */
[----:B------:R-:W-:Y:S02]  /*0d80*/  IMAD.MOV.U32 R3, RZ, RZ, -0x1 ;  /* 0xffffffffff037424 */ /* 0x000fe400078e00ff */
[----:B------:R-:W-:-:S03]  /*0d90*/  IMAD R5, R5, R27, R8 ;  /* 0x0000001b05057224 */ /* 0x000fc600078e0208 */
[----:B------:R-:W3:Y:S01]  /*0da0*/  LDC R28, c[0x0][0x658] ;  /* 0x00019600ff1c7b82 */ /* 0x000ee20000000800 */
[----:B------:R-:W-:Y:S01]  /*0db0*/  IMAD.IADD R5, R11, 0x1, R5 ;  /* 0x000000010b057824 */ /* 0x000fe200078e0205 */
[----:B0-----:R-:W-:-:S04]  /*0dc0*/  ISETP.NE.U32.AND P0, PT, R30, RZ, PT ;  /* 0x000000ff1e00720c */ /* 0x001fc80003f05070 */
[----:B------:R-:W-:Y:S02]  /*0dd0*/  ISETP.NE.AND.EX P0, PT, R31, RZ, PT, P0 ;  /* 0x000000ff1f00720c */ /* 0x000fe40003f05300 */
[----:B------:R-:W0:Y:S01]  /*0de0*/  LDC R24, c[0x0][0x600] ;  /* 0x00018000ff187b82 */ /* 0x000e220000000800 */
[-CC-:B-1----:R-:W-:Y:S02]  /*0df0*/  SHF.R.U64 R14, R10, R12.reuse, R5.reuse ;  /* 0x0000000c0a0e7219 */ /* 0x182fe40000001205 */
[----:B------:R-:W-:-:S05]  /*0e00*/  SHF.R.U32.HI R5, RZ, R12, R5 ;  /* 0x0000000cff057219 */ /* 0x000fca0000011605 */
[----:B------:R-:W1:Y:S01]  /*0e10*/  LDC R15, c[0x0][0x648] ;  /* 0x00019200ff0f7b82 */ /* 0x000e620000000800 */
[-CC-:B--2---:R-:W-:Y:S02]  /*0e20*/  SHF.R.U64 R27, R14, R20.reuse, R5.reuse ;  /* 0x000000140e1b7219 */ /* 0x184fe40000001205 */
[----:B------:R-:W-:-:S05]  /*0e30*/  SHF.R.U32.HI R5, RZ, R20, R5 ;  /* 0x00000014ff057219 */ /* 0x000fca0000011605 */
[----:B------:R-:W2:Y:S01]  /*0e40*/  LDC R21, c[0x0][0x638] ;  /* 0x00018e00ff157b82 */ /* 0x000ea20000000800 */
[-CC-:B---3--:R-:W-:Y:S02]  /*0e50*/  SHF.R.U64 R20, R27, R28.reuse, R5.reuse ;  /* 0x0000001c1b147219 */ /* 0x188fe40000001205 */
[-C--:B------:R-:W-:Y:S02]  /*0e60*/  SHF.L.U32 R3, R3, R28.reuse, RZ ;  /* 0x0000001c03037219 */ /* 0x080fe400000006ff */
[----:B------:R-:W-:Y:S01]  /*0e70*/  SHF.R.U32.HI R5, RZ, R28, R5 ;  /* 0x0000001cff057219 */ /* 0x000fe20000011605 */
[----:B------:R-:W-:Y:S01]  /*0e80*/  IMAD.MOV.U32 R4, RZ, RZ, R20 ;  /* 0x000000ffff047224 */ /* 0x000fe200078e0014 */
[----:B------:R-:W-:Y:S01]  /*0e90*/  LOP3.LUT R12, RZ, R3, RZ, 0x33, !PT ;  /* 0x00000003ff0c7212 */ /* 0x000fe200078e33ff */
[----:B------:R-:W3:Y:S01]  /*0ea0*/  LDC R25, c[0x0][0x610] ;  /* 0x00018400ff197b82 */ /* 0x000ee20000000800 */
[----:B------:R-:W-:Y:S05]  /*0eb0*/  @!P0 BRA `(.L_x_11) ;  /* 0x0000000000288947 */ /* 0x000fea0003800000 */
[----:B------:R-:W4:Y:S02]  /*0ec0*/  LDC R3, c[0x0][0x64c] ;  /* 0x00019300ff037b82 */ /* 0x000f240000000800 */
[----:B----4-:R-:W-:-:S05]  /*0ed0*/  IADD3 R3, P0, R20, R3, RZ ;  /* 0x0000000314037210 */ /* 0x010fca0007f1e0ff */
        /* <DEDUP_REMOVED lines=8> */
.L_x_11:
[----:B-1----:R-:W-:Y:S01]  /*0f60*/  SHF.R.U64 R4, R4, R15, R5 ;  /* 0x0000000f04047219 */ /* 0x002fe20000001205 */
[----:B0-----:R-:W-:Y:S01]  /*0f70*/  VIADD R5, R24, 0xffffffff ;  /* 0xffffffff18057836 */ /* 0x001fe20000000000 */
[----:B------:R-:W-:Y:S02]  /*0f80*/  SHF.L.U32 R3, R23, R28, RZ ;  /* 0x0000001c17037219 */ /* 0x000fe400000006ff */
[----:B------:R-:W-:Y:S01]  /*0f90*/  LOP3.LUT R12, R27, R12, RZ, 0xc0, !PT ;  /* 0x0000000c1b0c7212 */ /* 0x000fe200078ec0ff */
[----:B------:R-:W-:Y:S01]  /*0fa0*/  IMAD.MOV R8, RZ, RZ, -R4 ;  /* 0x000000ffff087224 */ /* 0x000fe200078e0a04 */
[----:B------:R-:W-:Y:S02]  /*0fb0*/  SEL R6, R6, R29, !P1 ;  /* 0x0000001d06067207 */ /* 0x000fe40004800000 */
[----:B------:R-:W-:Y:S01]  /*0fc0*/  LOP3.LUT R5, R14, R5, RZ, 0xc0, !PT ;  /* 0x000000050e057212 */ /* 0x000fe200078ec0ff */
[----:B------:R-:W-:Y:S02]  /*0fd0*/  IMAD R9, R3, R4, R12 ;  /* 0x0000000403097224 */ /* 0x000fe400078e020c */
[----:B--2---:R-:W-:-:S02]  /*0fe0*/  IMAD R3, R8, R21, R20 ;  /* 0x0000001508037224 */ /* 0x004fc400078e0214 */
[----:B---3--:R-:W-:Y:S02]  /*0ff0*/  IMAD R6, R9, R25, R6 ;  /* 0x0000001909067224 */ /* 0x008fe400078e0206 */
[----:B------:R-:W-:Y:S02]  /*1000*/  IMAD R75, R3, R24, R5 ;  /* 0x00000018034b7224 */ /* 0x000fe400078e0205 */
[----:B------:R-:W-:-:S03]  /*1010*/  IMAD.MOV.U32 R4, RZ, RZ, 0x1 ;  /* 0x00000001ff047424 */ /* 0x000fc600078e00ff */
[----:B------:R-:W-:Y:S02]  /*1020*/  SEL R74, R75, R6, !P1 ;  /* 0x000000064b4a7207 */ /* 0x000fe40004800000 */
[----:B------:R-:W-:Y:S02]  /*1030*/  PRMT R3, R4, 0x7610, R3 ;  /* 0x0000761004037816 */ /* 0x000fe40000000003 */
[----:B------:R-:W-:-:S07]  /*1040*/  SEL R75, R6, R75, !P1 ;  /* 0x0000004b064b7207 */ /* 0x000fce0004800000 */
.L_x_9:
[----:B------:R-:W-:-:S08]  /*1050*/  NOP ;  /* 0x0000000000007918 */ /* 0x000fd00000000000 */
[----:B------:R-:W0:Y:S02]  /*1060*/  USETMAXREG.TRY_ALLOC.CTAPOOL UP0, 0xe8 ;  /* 0x000000e8000079c8 */ /* 0x000e240008000600 */
[----:B0-----:R-:W-:-:S13]  /*1070*/  PLOP3.LUT P0, PT, PT, PT, UP0, 0x80, 0x0 ;  /* 0x000000000000781c */ /* 0x001fda0003f0f008 */
[----:B------:R-:W-:Y:S05]  /*1080*/  @!P0 BRA `(.L_x_9) ;  /* 0xfffffffc00f08947 */ /* 0x000fea000383ffff */
[----:B------:R-:W-:Y:S01]  /*1090*/  ULDC.64 UR4, c[0x0][0x598] ;  /* 0x0001660000047ab9 */ /* 0x000fe20000000a00 */
[----:B------:R-:W-:Y:S01]  /*10a0*/  ULDC.64 UR50, c[0x0][0x208] ;  /* 0x0000820000327ab9 */ /* 0x000fe20000000a00 */
[----:B------:R-:W-:-:S04]  /*10b0*/  ISETP.NE.U32.AND P0, PT, RZ, UR4, PT ;  /* 0x00000004ff007c0c */ /* 0x000fc8000bf05070 */
[----:B------:R-:W-:-:S13]  /*10c0*/  ISETP.NE.AND.EX P0, PT, RZ, UR5, PT, P0 ;  /* 0x00000005ff007c0c */ /* 0x000fda000bf05300 */
[----:B------:R-:W-:Y:S05]  /*10d0*/  @!P0 BRA `(.L_x_12) ;  /* 0x00000000001c8947 */ /* 0x000fea0003800000 */
[----:B------:R-:W0:Y:S02]  /*10e0*/  LDC.64 R4, c[0x0][0x598] ;  /* 0x00016600ff047b82 */ /* 0x000e240000000a00 */
[----:B0-----:R-:W2:Y:S02]  /*10f0*/  LDG.E.64 R4, desc[UR50][R4.64] ;  /* 0x0000003204047981 */ /* 0x001ea4000c1e1b00 */
[----:B--2---:R-:W-:-:S04]  /*1100*/  ISETP.NE.U32.AND P0, PT, R4, RZ, PT ;  /* 0x000000ff0400720c */ /* 0x004fc80003f05070 */
[----:B------:R-:W-:-:S13]  /*1110*/  ISETP.NE.AND.EX P0, PT, R5, RZ, PT, P0 ;  /* 0x000000ff0500720c */ /* 0x000fda0003f05300 */
[----:B------:R-:W-:Y:S05]  /*1120*/  @!P0 BRA `(.L_x_12) ;  /* 0x0000000000088947 */ /* 0x000fea0003800000 */
[----:B------:R0:W5:Y:S01]  /*1130*/  LD.E R23, desc[UR50][R4.64] ;  /* 0x0000003204177980 */ /* 0x000162000c101900 */
[----:B------:R-:W-:Y:S05]  /*1140*/  BRA `(.L_x_13) ;  /* 0x0000000000247947 */ /* 0x000fea0003800000 */
.L_x_12:
[----:B------:R-:W-:Y:S02]  /*1150*/  ULDC.64 UR4, c[0x0][0x588] ;  /* 0x0001620000047ab9 */ /* 0x000fe40000000a00 */
[----:B------:R-:W-:-:S04]  /*1160*/  ISETP.NE.U32.AND P0, PT, RZ, UR4, PT ;  /* 0x00000004ff007c0c */ /* 0x000fc8000bf05070 */
[----:B------:R-:W-:-:S13]  /*1170*/  ISETP.NE.AND.EX P0, PT, RZ, UR5, PT, P0 ;  /* 0x00000005ff007c0c */ /* 0x000fda000bf05300 */
[----:B------:R-:W-:Y:S05]  /*1180*/  @!P0 BRA `(.L_x_14) ;  /* 0x00000000000c8947 */ /* 0x000fea0003800000 */
[----:B------:R-:W0:Y:S02]  /*1190*/  LDC.64 R4, c[0x0][0x588] ;  /* 0x00016200ff047b82 */ /* 0x000e240000000a00 */
[----:B0-----:R1:W5:Y:S01]  /*11a0*/  LDG.E R23, desc[UR50][R4.64] ;  /* 0x0000003204177981 */ /* 0x001362000c1e1900 */
[----:B------:R-:W-:Y:S05]  /*11b0*/  BRA `(.L_x_13) ;  /* 0x0000000000087947 */ /* 0x000fea0003800000 */
.L_x_14:
[----:B------:R-:W-:Y:S02]  /*11c0*/  ULDC UR4, c[0x0][0x580] ;  /* 0x0001600000047ab9 */ /* 0x000fe40000000800 */
[----:B------:R-:W-:-:S07]  /*11d0*/  IMAD.U32 R23, RZ, RZ, UR4 ;  /* 0x00000004ff177e24 */ /* 0x000fce000f8e00ff */
.L_x_13:
[----:B------:R-:W-:Y:S02]  /*11e0*/  ULDC.64 UR4, c[0x0][0x5a0] ;  /* 0x0001680000047ab9 */ /* 0x000fe40000000a00 */
[----:B------:R-:W-:-:S04]  /*11f0*/  ISETP.NE.U32.AND P0, PT, RZ, UR4, PT ;  /* 0x00000004ff007c0c */ /* 0x000fc8000bf05070 */
[----:B------:R-:W-:-:S13]  /*1200*/  ISETP.NE.AND.EX P0, PT, RZ, UR5, PT, P0 ;  /* 0x00000005ff007c0c */ /* 0x000fda000bf05300 */
[----:B------:R-:W-:Y:S05]  /*1210*/  @!P0 BRA `(.L_x_15) ;  /* 0x00000000001c8947 */ /* 0x000fea0003800000 */
[----:B01----:R-:W0:Y:S02]  /*1220*/  LDC.64 R4, c[0x0][0x5a0] ;  /* 0x00016800ff047b82 */ /* 0x003e240000000a00 */
[----:B0-----:R-:W2:Y:S02]  /*1230*/  LDG.E.64 R4, desc[UR50][R4.64] ;  /* 0x0000003204047981 */ /* 0x001ea4000c1e1b00 */
[----:B--2---:R-:W-:-:S04]  /*1240*/  ISETP.NE.U32.AND P0, PT, R4, RZ, PT ;  /* 0x000000ff0400720c */ /* 0x004fc80003f05070 */
[----:B------:R-:W-:-:S13]  /*1250*/  ISETP.NE.AND.EX P0, PT, R5, RZ, PT, P0 ;  /* 0x000000ff0500720c */ /* 0x000fda0003f05300 */
[----:B------:R-:W-:Y:S05]  /*1260*/  @!P0 BRA `(.L_x_15) ;  /* 0x0000000000088947 */ /* 0x000fea0003800000 */
[----:B------:R0:W5:Y:S01]  /*1270*/  LD.E R58, desc[UR50][R4.64] ;  /* 0x00000032043a7980 */ /* 0x000162000c101900 */
[----:B------:R-:W-:Y:S05]  /*1280*/  BRA `(.L_x_16) ;  /* 0x0000000000247947 */ /* 0x000fea0003800000 */
.L_x_15:
[----:B------:R-:W-:Y:S02]  /*1290*/  ULDC.64 UR4, c[0x0][0x590] ;  /* 0x0001640000047ab9 */ /* 0x000fe40000000a00 */
[----:B------:R-:W-:-:S04]  /*12a0*/  ISETP.NE.U32.AND P0, PT, RZ, UR4, PT ;  /* 0x00000004ff007c0c */ /* 0x000fc8000bf05070 */
[----:B------:R-:W-:-:S13]  /*12b0*/  ISETP.NE.AND.EX P0, PT, RZ, UR5, PT, P0 ;  /* 0x00000005ff007c0c */ /* 0x000fda000bf05300 */
[----:B------:R-:W-:Y:S05]  /*12c0*/  @!P0 BRA `(.L_x_17) ;  /* 0x00000000000c8947 */ /* 0x000fea0003800000 */
[----:B------:R-:W2:Y:S02]  /*12d0*/  LDC.64 R58, c[0x0][0x590] ;  /* 0x00016400ff3a7b82 */ /* 0x000ea40000000a00 */
[----:B--2---:R2:W5:Y:S01]  /*12e0*/  LDG.E R58, desc[UR50][R58.64] ;  /* 0x000000323a3a7981 */ /* 0x004562000c1e1900 */
[----:B------:R-:W-:Y:S05]  /*12f0*/  BRA `(.L_x_16) ;  /* 0x0000000000087947 */ /* 0x000fea0003800000 */
.L_x_17:
[----:B------:R-:W-:Y:S02]  /*1300*/  ULDC UR4, c[0x0][0x584] ;  /* 0x0001610000047ab9 */ /* 0x000fe40000000800 */
[----:B------:R-:W-:-:S07]  /*1310*/  IMAD.U32 R58, RZ, RZ, UR4 ;  /* 0x00000004ff3a7e24 */ /* 0x000fce000f8e00ff */
.L_x_16:
[----:B------:R-:W-:-:S13]  /*1320*/  LOP3.LUT P0, RZ, R3, 0xff, RZ, 0xc0, !PT ;  /* 0x000000ff03ff7812 */ /* 0x000fda000780c0ff */
[----:B------:R-:W-:Y:S05]  /*1330*/  @!P0 EXIT ;  /* 0x000000000000894d */ /* 0x000fea0003800000 */
[----:B01----:R-:W2:Y:S01]  /*1340*/  LDC.64 R4, c[0x0][0x5c8] ;  /* 0x00017200ff047b82 */ /* 0x003ea20000000a00 */
[----:B------:R-:W-:Y:S01]  /*1350*/  LOP3.LUT R7, R7, 0x1, RZ, 0xc0, !PT ;  /* 0x0000000107077812 */ /* 0x000fe200078ec0ff */
[----:B------:R-:W-:Y:S01]  /*1360*/  ULDC.64 UR4, c[0x0][0x288] ;  /* 0x0000a20000047ab9 */ /* 0x000fe20000000a00 */
[----:B------:R-:W-:Y:S01]  /*1370*/  SHF.R.U32.HI R3, RZ, 0x1, R0 ;  /* 0x00000001ff037819 */ /* 0x000fe20000011600 */
[----:B------:R-:W-:Y:S01]  /*1380*/  IMAD.U32 R9, RZ, RZ, UR4 ;  /* 0x00000004ff097e24 */ /* 0x000fe2000f8e00ff */
[----:B------:R-:W-:Y:S01]  /*1390*/  SHF.R.U32.HI R0, RZ, 0x2, R65 ;  /* 0x00000002ff007819 */ /* 0x000fe20000011641 */
[----:B------:R-:W-:Y:S01]  /*13a0*/  UIADD3 UR4, UR5, 0xf, URZ ;  /* 0x0000000f05047890 */ /* 0x000fe2000fffe03f */
[----:B------:R-:W-:Y:S01]  /*13b0*/  IMAD.SHL.U32 R11, R7, 0x40, RZ ;  /* 0x00000040070b7824 */ /* 0x000fe200078e00ff */
[----:B------:R-:W0:Y:S01]  /*13c0*/  LDC R62, c[0x0][0x658] ;  /* 0x00019600ff3e7b82 */ /* 0x000e220000000800 */
[----:B------:R-:W-:Y:S01]  /*13d0*/  LOP3.LUT R0, R0, 0x7, RZ, 0xc0, !PT ;  /* 0x0000000700007812 */ /* 0x000fe200078ec0ff */
[----:B------:R-:W-:Y:S01]  /*13e0*/  USHF.R.S32.HI UR5, URZ, 0x1f, UR4 ;  /* 0x0000001f3f057899 */ /* 0x000fe20008011404 */
[----:B------:R-:W-:Y:S01]  /*13f0*/  LOP3.LUT R3, R3, 0x30, RZ, 0xc0, !PT ;  /* 0x0000003003037812 */ /* 0x000fe200078ec0ff */
[----:B------:R-:W-:Y:S01]  /*1400*/  ULDC.64 UR42, c[0x0][0x5b0] ;  /* 0x00016c00002a7ab9 */ /* 0x000fe20000000a00 */
[--C-:B------:R-:W-:Y:S01]  /*1410*/  LOP3.LUT R56, R11, 0x40, R0.reuse, 0xe2, !PT ;  /* 0x000000400b387812 */ /* 0x100fe200078ee200 */
[----:B------:R-:W-:Y:S01]  /*1420*/  ULEA.HI UR5, UR5, UR4, URZ, 0x4 ;  /* 0x0000000405057291 */ /* 0x000fe2000f8f203f */
[C---:B------:R-:W-:Y:S01]  /*1430*/  LOP3.LUT R64, R65.reuse, 0x3, RZ, 0xc0, !PT ;  /* 0x0000000341407812 */ /* 0x040fe200078ec0ff */
[----:B------:R-:W-:Y:S01]  /*1440*/  USHF.L.U64.HI UR41, UR42, 0x8, UR43 ;  /* 0x000000082a297899 */ /* 0x000fe2000801022b */
[-C--:B------:R-:W-:Y:S01]  /*1450*/  IADD3 R0, RZ, -R3.reuse, -R0 ;  /* 0x80000003ff007210 */ /* 0x080fe20007ffe800 */
[----:B------:R-:W-:Y:S01]  /*1460*/  USHF.R.S32.HI UR43, URZ, 0x4, UR5 ;  /* 0x000000043f2b7899 */ /* 0x000fe20008011405 */
[----:B------:R-:W-:Y:S01]  /*1470*/  LOP3.LUT R56, R56, R3, RZ, 0xfc, !PT ;  /* 0x0000000338387212 */ /* 0x000fe200078efcff */
[----:B------:R-:W-:Y:S01]  /*1480*/  IMAD.MOV.U32 R3, RZ, RZ, -0x1 ;  /* 0xffffffffff037424 */ /* 0x000fe200078e00ff */
[----:B------:R-:W-:Y:S01]  /*1490*/  LOP3.LUT R66, R65, 0x80, RZ, 0xc0, !PT ;  /* 0x0000008041427812 */ /* 0x000fe200078ec0ff */
[----:B------:R-:W-:Y:S01]  /*14a0*/  IMAD R64, R64, -0x2, R9 ;  /* 0xfffffffe40407824 */ /* 0x000fe200078e0209 */
[----:B------:R-:W-:Y:S01]  /*14b0*/  UISETP.LT.AND UP0, UPT, UR43, 0x1, UPT ;  /* 0x000000012b00788c */ /* 0x000fe2000bf01270 */
[----:B------:R-:W-:Y:S01]  /*14c0*/  IMAD.MOV.U32 R9, RZ, RZ, 0x1 ;  /* 0x00000001ff097424 */ /* 0x000fe200078e00ff */
[----:B------:R-:W-:Y:S01]  /*14d0*/  ULDC UR4, c[0x0][0x284] ;  /* 0x0000a10000047ab9 */ /* 0x000fe20000000800 */
[C---:B--2---:R-:W-:Y:S01]  /*14e0*/  IMAD.SHL.U32 R59, R4.reuse, 0x100, RZ ;  /* 0x00000100043b7824 */ /* 0x044fe200078e00ff */
[----:B------:R-:W-:Y:S01]  /*14f0*/  USHF.L.U32 UR42, UR42, 0x8, URZ ;  /* 0x000000082a2a7899 */ /* 0x000fe2000800063f */
[----:B------:R-:W-:Y:S01]  /*1500*/  IMAD R0, R7, -0x40, R0 ;  /* 0xffffffc007007824 */ /* 0x000fe200078e0200 */
[----:B------:R-:W-:Y:S01]  /*1510*/  USEL UR47, UR43, 0x1, UP0 ;  /* 0x000000012b2f7887 */ /* 0x000fe20008000000 */
[C-C-:B------:R-:W-:Y:S01]  /*1520*/  SHF.L.U64.HI R63, R4.reuse, 0x3, R5.reuse ;  /* 0x00000003043f7819 */ /* 0x140fe20000010205 */
[----:B------:R-:W-:Y:S01]  /*1530*/  IMAD.SHL.U32 R60, R4, 0x8, RZ ;  /* 0x00000008043c7824 */ /* 0x000fe200078e00ff */
[-C--:B0-----:R-:W-:Y:S01]  /*1540*/  SHF.L.U32 R3, R3, R62.reuse, RZ ;  /* 0x0000003e03037219 */ /* 0x081fe200000006ff */
[----:B------:R-:W-:Y:S01]  /*1550*/  IMAD.SHL.U32 R65, R65, 0x2, RZ ;  /* 0x0000000241417824 */ /* 0x000fe200078e00ff */
[----:B------:R-:W-:Y:S01]  /*1560*/  SHF.L.U32 R62, R9, R62, RZ ;  /* 0x0000003e093e7219 */ /* 0x000fe200000006ff */
[----:B------:R-:W-:Y:S01]  /*1570*/  VIADD R71, R0, UR4 ;  /* 0x0000000400477c36 */ /* 0x000fe20008000000 */
[----:B------:R-:W-:Y:S01]  /*1580*/  SHF.L.U64.HI R61, R4, 0x8, R5 ;  /* 0x00000008043d7819 */ /* 0x000fe20000010205 */
[----:B------:R-:W-:Y:S01]  /*1590*/  IMAD.MOV.U32 R57, RZ, RZ, RZ ;  /* 0x000000ffff397224 */ /* 0x000fe200078e00ff */
[----:B------:R-:W-:Y:S01]  /*15a0*/  LOP3.LUT R72, R18, 0x1, RZ, 0xfc, !PT ;  /* 0x0000000112487812 */ /* 0x000fe200078efcff */
[----:B------:R-:W-:Y:S01]  /*15b0*/  ULOP3.LUT UR44, UR42, 0x2, URZ, 0xfc, !UPT ;  /* 0x000000022a2c7892 */ /* 0x000fe2000f8efc3f */
[----:B------:R-:W-:Y:S01]  /*15c0*/  SHF.R.U32.HI R66, RZ, 0x7, R66 ;  /* 0x00000007ff427819 */ /* 0x000fe20000011642 */
[----:B------:R-:W-:Y:S01]  /*15d0*/  ULOP3.LUT UR45, UR42, 0x10, URZ, 0xfc, !UPT ;  /* 0x000000102a2d7892 */ /* 0x000fe2000f8efc3f */
[----:B------:R-:W-:Y:S01]  /*15e0*/  LOP3.LUT R67, RZ, R3, RZ, 0x33, !PT ;  /* 0x00000003ff437212 */ /* 0x000fe200078e33ff */
[----:B------:R-:W-:Y:S01]  /*15f0*/  ULOP3.LUT UR46, UR42, 0x12, URZ, 0xfc, !UPT ;  /* 0x000000122a2e7892 */ /* 0x000fe2000f8efc3f */
[C---:B------:R-:W-:Y:S01]  /*1600*/  LOP3.LUT R68, R59.reuse, 0x2, RZ, 0xfc, !PT ;  /* 0x000000023b447812 */ /* 0x040fe200078efcff */
[----:B------:R-:W-:Y:S01]  /*1610*/  UIADD3 UR47, UR43, -UR47, URZ ;  /* 0x8000002f2b2f7290 */ /* 0x000fe2000fffe03f */
[C---:B------:R-:W-:Y:S01]  /*1620*/  LOP3.LUT R69, R59.reuse, 0x10, RZ, 0xfc, !PT ;  /* 0x000000103b457812 */ /* 0x040fe200078efcff */
[----:B------:R-:W-:Y:S01]  /*1630*/  UMOV UR38, URZ ;  /* 0x0000003f00267c82 */ /* 0x000fe20008000000 */
[----:B------:R-:W-:Y:S01]  /*1640*/  LOP3.LUT R70, R59, 0x12, RZ, 0xfc, !PT ;  /* 0x000000123b467812 */ /* 0x000fe200078efcff */
[----:B------:R-:W-:-:S08]  /*1650*/  UMOV UR39, URZ ;  /* 0x0000003f00277c82 */ /* 0x000fd00008000000 */
.L_x_99:
[----:B0-----:R-:W0:Y:S01]  /*1660*/  SHFL.IDX PT, R0, R66, RZ, 0x1f ;  /* 0x00001fff42007589 */ /* 0x001e2200000e0000 */
[----:B------:R-:W1:Y:S01]  /*1670*/  S2UR UR6, SR_CgaCtaId ;  /* 0x00000000000679c3 */ /* 0x000e620000008800 */
[----:B------:R-:W-:Y:S01]  /*1680*/  UMOV UR48, 0x400 ;  /* 0x0000040000307882 */ /* 0x000fe20000000000 */
[----:B0-----:R-:W-:Y:S01]  /*1690*/  R2UR UR4, R0 ;  /* 0x00000000000472ca */ /* 0x001fe200000e0000 */
[----:B-1----:R-:W-:-:S12]  /*16a0*/  ULEA UR48, UR6, UR48, 0x18 ;  /* 0x0000003006307291 */ /* 0x002fd8000f8ec03f */
[----:B------:R-:W-:-:S04]  /*16b0*/  ULEA.HI UR5, UR4, UR4, URZ, 0x1 ;  /* 0x0000000404057291 */ /* 0x000fc8000f8f083f */
[----:B------:R-:W-:-:S04]  /*16c0*/  ULOP3.LUT UR5, UR5, 0x1ffffe, URZ, 0xc0, !UPT ;  /* 0x001ffffe05057892 */ /* 0x000fc8000f8ec03f */
[----:B------:R-:W-:-:S03]  /*16d0*/  UIADD3 UR5, UR4, -UR5, URZ ;  /* 0x8000000504057290 */ /* 0x000fc6000fffe03f */
[----:B------:R-:W-:Y:S01]  /*16e0*/  ULDC UR4, c[0x0][0x28c] ;  /* 0x0000a30000047ab9 */ /* 0x000fe20000000800 */
[----:B------:R-:W-:Y:S01]  /*16f0*/  ULEA UR5, UR5, UR48, 0xb ;  /* 0x0000003005057291 */ /* 0x000fe2000f8e583f */
[----:B------:R-:W-:-:S03]  /*1700*/  ISETP.LT.AND P0, PT, RZ, UR4, PT ;  /* 0x00000004ff007c0c */ /* 0x000fc6000bf01270 */
[----:B------:R-:W-:-:S04]  /*1710*/  UIADD3 UR5, UR5, 0x180, URZ ;  /* 0x0000018005057890 */ /* 0x000fc8000fffe03f */
[----:B------:R-:W-:-:S04]  /*1720*/  USHF.R.U32.HI UR5, URZ, 0x4, UR5 ;  /* 0x000000043f057899 */ /* 0x000fc80008011605 */
[----:B------:R-:W-:-:S04]  /*1730*/  ULOP3.LUT UR5, UR5, 0x3fff, URZ, 0xc0, !UPT ;  /* 0x00003fff05057892 */ /* 0x000fc8000f8ec03f */
[----:B------:R-:W-:Y:S01]  /*1740*/  ULOP3.LUT UR49, UR5, 0x10000, URZ, 0xfc, !UPT ;  /* 0x0001000005317892 */ /* 0x000fe2000f8efc3f */
[----:B--2-45:R-:W-:Y:S11]  /*1750*/  @P0 BRA `(.L_x_18) ;  /* 0x0000000000400947 */ /* 0x034ff60003800000 */
[----:B------:R-:W-:Y:S01]  /*1760*/  MOV R0, 0x0 ;  /* 0x0000000000007802 */ /* 0x000fe20000000f00 */
[----:B------:R-:W-:Y:S01]  /*1770*/  ULDC.64 UR4, c[0x4][0x68] ;  /* 0x01001a0000047ab9 */ /* 0x000fe20000000a00 */
[----:B------:R-:W-:Y:S01]  /*1780*/  ULDC.64 UR6, c[0x4][0x8] ;  /* 0x0100020000067ab9 */ /* 0x000fe20000000a00 */
[----:B------:R-:W-:Y:S01]  /*1790*/  IMAD.U32 R4, RZ, RZ, UR4 ;  /* 0x00000004ff047e24 */ /* 0x000fe2000f8e00ff */
[----:B------:R0:W1:Y:S01]  /*17a0*/  LDC.64 R14, c[0x4][R0] ;  /* 0x01000000000e7b82 */ /* 0x0000620000000a00 */
[----:B------:R-:W-:Y:S01]  /*17b0*/  IMAD.U32 R5, RZ, RZ, UR5 ;  /* 0x00000005ff057e24 */ /* 0x000fe2000f8e00ff */
[----:B------:R-:W-:Y:S01]  /*17c0*/  ULDC.64 UR4, c[0x4][0x70] ;  /* 0x01001c0000047ab9 */ /* 0x000fe20000000a00 */
[----:B------:R-:W-:Y:S02]  /*17d0*/  IMAD.U32 R10, RZ, RZ, UR6 ;  /* 0x00000006ff0a7e24 */ /* 0x000fe4000f8e00ff */
[----:B------:R-:W-:Y:S02]  /*17e0*/  IMAD.U32 R6, RZ, RZ, UR4 ;  /* 0x00000004ff067e24 */ /* 0x000fe4000f8e00ff */
[----:B------:R-:W-:-:S02]  /*17f0*/  IMAD.U32 R7, RZ, RZ, UR5 ;  /* 0x00000005ff077e24 */ /* 0x000fc4000f8e00ff */
[----:B------:R-:W-:Y:S02]  /*1800*/  IMAD.U32 R11, RZ, RZ, UR7 ;  /* 0x00000007ff0b7e24 */ /* 0x000fe4000f8e00ff */
[----:B------:R-:W-:Y:S02]  /*1810*/  IMAD.MOV.U32 R8, RZ, RZ, 0x1e1 ;  /* 0x000001e1ff087424 */ /* 0x000fe400078e00ff */
[----:B------:R-:W-:Y:S02]  /*1820*/  IMAD.MOV.U32 R12, RZ, RZ, 0x1 ;  /* 0x00000001ff0c7424 */ /* 0x000fe400078e00ff */
[----:B0-----:R-:W-:-:S07]  /*1830*/  IMAD.MOV.U32 R13, RZ, RZ, RZ ;  /* 0x000000ffff0d7224 */ /* 0x001fce00078e00ff */
[----:B------:R-:W-:-:S07]  /*1840*/  LEPC R20, `(.L_x_18) ;  /* 0x000000001014794e */ /* 0x000fce0000000000 */
[----:B-1---5:R-:W-:Y:S05]  /*1850*/  CALL.ABS.NOINC R14 ;  /* 0x000000000e007343 */ /* 0x022fea0003c00000 */
.L_x_18:
[----:B------:R-:W-:-:S13]  /*1860*/  ISETP.NE.AND P0, PT, R72, 0x3, PT ;  /* 0x000000034800780c */ /* 0x000fda0003f05270 */
[----:B------:R-:W-:Y:S05]  /*1870*/  @!P0 BRA `(.L_x_19) ;  /* 0x0000000000048947 */ /* 0x000fea0003800000 */
[----:B------:R-:W-:Y:S01]  /*1880*/  BPT.TRAP 0x1 ;  /* 0x000000040000795c */ /* 0x000fe20000300000 */
.L_x_19:
[----:B------:R-:W-:Y:S02]  /*1890*/  IMAD.U32 R3, RZ, RZ, UR39 ;  /* 0x00000027ff037e24 */ /* 0x000fe4000f8e00ff */
[----:B------:R-:W-:-:S03]  /*18a0*/  IMAD.U32 R0, RZ, RZ, UR38 ;  /* 0x00000026ff007e24 */ /* 0x000fc6000f8e00ff */
[----:B------:R-:W-:Y:S02]  /*18b0*/  LEA R3, R3, UR48, 0x3 ;  /* 0x0000003003037c11 */ /* 0x000fe4000f8e18ff */
[----:B------:R-:W-:-:S04]  /*18c0*/  SHF.L.U32 R0, R0, 0x1f, RZ ;  /* 0x0000001f00007819 */ /* 0x000fc800000006ff */
[----:B------:R0:W1:Y:S01]  /*18d0*/  SYNCS.PHASECHK.TRANS64.TRYWAIT P1, [R3+URZ], R0 ;  /* 0x00000000030075a7 */ /* 0x000062000802017f */
[----:B------:R-:W-:Y:S05]  /*18e0*/  @!P0 BRA `(.L_x_20) ;  /* 0x0000000000048947 */ /* 0x000fea0003800000 */
[----:B------:R-:W-:Y:S01]  /*18f0*/  BPT.TRAP 0x1 ;  /* 0x000000040000795c */ /* 0x000fe20000300000 */
.L_x_20:
[----:B------:R-:W-:-:S05]  /*1900*/  IMAD.U32 R4, RZ, RZ, UR47 ;  /* 0x0000002fff047e24 */ /* 0x000fca000f8e00ff */
[----:B------:R-:W-:Y:S01]  /*1910*/  ISETP.GE.AND P2, PT, R4, 0x1, PT ;  /* 0x000000010400780c */ /* 0x000fe20003f46270 */
[----:B-1----:R-:W-:-:S12]  /*1920*/  @P1 BRA `(.L_x_21) ;  /* 0x0000000000081947 */ /* 0x002fd80003800000 */
[----:B------:R-:W1:Y:S02]  /*1930*/  SYNCS.PHASECHK.TRANS64.TRYWAIT P1, [R3+URZ], R0 ;  /* 0x00000000030075a7 */ /* 0x000e64000802017f */
[----:B-1----:R-:W-:Y:S05]  /*1940*/  @!P1 BRA `(.L_x_22) ;  /* 0x0000005000a89947 */ /* 0x002fea0003800000 */
.L_x_21:
[----:B------:R-:W-:Y:S05]  /*1950*/  WARPSYNC.ALL ;  /* 0x0000000000007948 */ /* 0x000fea0003800000 */
[----:B------:R-:W-:Y:S01]  /*1960*/  UIADD3 UR4, UR48, 0x34180, URZ ;  /* 0x0003418030047890 */ /* 0x000fe2000fffe03f */
[----:B------:R-:W-:Y:S01]  /*1970*/  WARPGROUP.ARRIVE ;  /* 0x00000000000079c5 */ /* 0x000fe20000000000 */
[----:B------:R-:W-:Y:S01]  /*1980*/  UMOV UR5, 0xc0000010 ;  /* 0xc000001000057882 */ /* 0x000fe20000000000 */
[----:B------:R-:W-:Y:S01]  /*1990*/  UMOV UR7, 0xc0000010 ;  /* 0xc000001000077882 */ /* 0x000fe20000000000 */
[----:B------:R-:W-:-:S04]  /*19a0*/  USHF.R.U32.HI UR4, URZ, 0x4, UR4 ;  /* 0x000000043f047899 */ /* 0x000fc80008011604 */
[----:B------:R-:W-:-:S04]  /*19b0*/  ULOP3.LUT UR4, UR4, 0x3fff, URZ, 0xc0, !UPT ;  /* 0x00003fff04047892 */ /* 0x000fc8000f8ec03f */
[----:B------:R-:W-:Y:S02]  /*19c0*/  ULOP3.LUT UR8, UR4, 0x10000, URZ, 0xfc, !UPT ;  /* 0x0001000004087892 */ /* 0x000fe4000f8efc3f */
[----:B------:R-:W-:Y:S02]  /*19d0*/  ULEA UR4, UR39, UR49, 0xa ;  /* 0x0000003127047291 */ /* 0x000fe4000f8e503f */
[----:B------:R-:W-:Y:S02]  /*19e0*/  ULEA UR6, UR39, UR8, 0x5 ;  /* 0x0000000827067291 */ /* 0x000fe4000f8e283f */
[----:B------:R-:W-:Y:S02]  /*19f0*/  UIADD3 UR9, UR4, 0x100, URZ ;  /* 0x0000010004097890 */ /* 0x000fe4000fffe03f */
[----:B------:R-:W-:Y:S02]  /*1a00*/  UIADD3 UR10, UR4, 0x200, URZ ;  /* 0x00000200040a7890 */ /* 0x000fe4000fffe03f */
[----:B------:R-:W-:-:S03]  /*1a10*/  UIADD3 UR11, UR4, 0x300, URZ ;  /* 0x00000300040b7890 */ /* 0x000fc6000fffe03f */
[----:B------:R-:W-:Y:S01]  /*1a20*/  HGMMA.64x16x16.F32.BF16 R48, gdesc[UR4], RZ, !UPT, gsb0 ;  /* 0x00200000043079f0 */ /* 0x000fe2000c0018ff */
[----:B------:R-:W-:Y:S01]  /*1a30*/  UMOV UR4, UR9 ;  /* 0x0000000900047c82 */ /* 0x000fe20008000000 */
[----:B------:R-:W-:Y:S01]  /*1a40*/  UMOV UR5, 0xc0000010 ;  /* 0xc000001000057882 */ /* 0x000fe20000000000 */
[----:B------:R-:W-:Y:S02]  /*1a50*/  WARPGROUP.DEPBAR.LE gsb0, 0x0 ;  /* 0x00008000000079c5 */ /* 0x000fe40000010000 */
[----:B------:R-:W-:-:S06]  /*1a60*/  WARPGROUP.ARRIVE ;  /* 0x00000000000079c5 */ /* 0x000fcc0000000000 */
        /* <DEDUP_REMOVED lines=10> */
[----:B------:R-:W-:Y:S03]  /*1b10*/  HGMMA.64x16x16.F32.BF16 R24, gdesc[UR4], RZ, !UPT, gsb0 ;  /* 0x00200000041879f0 */ /* 0x000fe6000c0018ff */
[----:B------:R-:W-:Y:S02]  /*1b20*/  WARPGROUP.DEPBAR.LE gsb0, 0x0 ;  /* 0x00008000000079c5 */ /* 0x000fe40000010000 */
[----:B------:R-:W-:Y:S05]  /*1b30*/  @!P2 BRA `(.L_x_23) ;  /* 0x000000040000a947 */ /* 0x000fea0003800000 */
[----:B------:R-:W-:Y:S01]  /*1b40*/  UIADD3 UR4, UR39, 0x1, URZ ;  /* 0x0000000127047890 */ /* 0x000fe2000fffe03f */
[----:B01----:R-:W-:Y:S02]  /*1b50*/  IMAD.U32 R0, RZ, RZ, UR47 ;  /* 0x0000002fff007e24 */ /* 0x003fe4000f8e00ff */
[----:B------:R-:W-:Y:S01]  /*1b60*/  IMAD.U32 R3, RZ, RZ, UR39 ;  /* 0x00000027ff037e24 */ /* 0x000fe2000f8e00ff */
[----:B------:R-:W-:-:S04]  /*1b70*/  UISETP.NE.AND UP0, UPT, UR4, 0xd, UPT ;  /* 0x0000000d0400788c */ /* 0x000fc8000bf05270 */
[----:B------:R-:W-:Y:S02]  /*1b80*/  USEL UR5, URZ, 0x1, UP0 ;  /* 0x000000013f057887 */ /* 0x000fe40008000000 */
[----:B------:R-:W-:Y:S02]  /*1b90*/  USEL UR9, UR4, URZ, UP0 ;  /* 0x0000003f04097287 */ /* 0x000fe40008000000 */
[----:B------:R-:W-:-:S06]  /*1ba0*/  ULOP3.LUT UR5, UR38, UR5, URZ, 0x3c, !UPT ;  /* 0x0000000526057292 */ /* 0x000fcc000f8e3c3f */
[----:B------:R-:W-:-:S07]  /*1bb0*/  IMAD.U32 R6, RZ, RZ, UR5 ;  /* 0x00000005ff067e24 */ /* 0x000fce000f8e00ff */
.L_x_30:
[----:B------:R-:W-:Y:S05]  /*1bc0*/  @!P0 BRA `(.L_x_24) ;  /* 0x0000000000048947 */ /* 0x000fea0003800000 */
[----:B------:R-:W-:Y:S01]  /*1bd0*/  BPT.TRAP 0x1 ;  /* 0x000000040000795c */ /* 0x000fe20000300000 */
.L_x_24:
[----:B------:R-:W-:Y:S01]  /*1be0*/  ULEA UR4, UR9, UR48, 0x3 ;  /* 0x0000003009047291 */ /* 0x000fe2000f8e183f */
[----:B------:R-:W-:-:S08]  /*1bf0*/  SHF.L.U32 R4, R6, 0x1f, RZ ;  /* 0x0000001f06047819 */ /* 0x000fd000000006ff */
[----:B------:R0:W1:Y:S01]  /*1c00*/  SYNCS.PHASECHK.TRANS64.TRYWAIT P1, [UR4], R4 ;  /* 0x00000004ff0075a7 */ /* 0x0000620008020144 */
[----:B------:R-:W-:Y:S05]  /*1c10*/  @!P0 BRA `(.L_x_25) ;  /* 0x0000000000048947 */ /* 0x000fea0003800000 */
[----:B------:R-:W-:Y:S01]  /*1c20*/  BPT.TRAP 0x1 ;  /* 0x000000040000795c */ /* 0x000fe20000300000 */
.L_x_25:
[----:B-1----:R-:W-:Y:S05]  /*1c30*/  @P1 BRA `(.L_x_26) ;  /* 0x0000000000081947 */ /* 0x002fea0003800000 */
[----:B------:R-:W1:Y:S02]  /*1c40*/  SYNCS.PHASECHK.TRANS64.TRYWAIT P1, [UR4], R4 ;  /* 0x00000004ff0075a7 */ /* 0x000e640008020144 */
[----:B-1----:R-:W-:Y:S05]  /*1c50*/  @!P1 BRA `(.L_x_27) ;  /* 0x0000004c00f89947 */ /* 0x002fea0003800000 */
.L_x_26:
[----:B------:R-:W-:Y:S01]  /*1c60*/  ULEA UR6, UR9, UR8, 0x5 ;  /* 0x0000000809067291 */ /* 0x000fe2000f8e283f */
[----:B------:R-:W-:Y:S01]  /*1c70*/  WARPGROUP.ARRIVE ;  /* 0x00000000000079c5 */ /* 0x000fe20000000000 */
[----:B------:R-:W-:Y:S01]  /*1c80*/  ULEA UR4, UR9, UR49, 0xa ;  /* 0x0000003109047291 */ /* 0x000fe2000f8e503f */
[----:B------:R-:W-:Y:S01]  /*1c90*/  UMOV UR7, 0xc0000010 ;  /* 0xc000001000077882 */ /* 0x000fe20000000000 */
[----:B------:R-:W-:Y:S02]  /*1ca0*/  UMOV UR5, 0xc0000010 ;  /* 0xc000001000057882 */ /* 0x000fe40000000000 */
[----:B------:R-:W-:Y:S02]  /*1cb0*/  UIADD3 UR10, UR4, 0x100, URZ ;  /* 0x00000100040a7890 */ /* 0x000fe4000fffe03f */
[----:B------:R-:W-:Y:S02]  /*1cc0*/  UIADD3 UR11, UR4, 0x200, URZ ;  /* 0x00000200040b7890 */ /* 0x000fe4000fffe03f */
[----:B------:R-:W-:-:S02]  /*1cd0*/  UIADD3 UR12, UR4, 0x300, URZ ;  /* 0x00000300040c7890 */ /* 0x000fc4000fffe03f */
[----:B------:R-:W-:Y:S01]  /*1ce0*/  HGMMA.64x16x16.F32.BF16 R48, gdesc[UR4], R48, gsb0 ;  /* 0x00200000043079f0 */ /* 0x000fe20008001830 */
[----:B------:R-:W-:Y:S01]  /*1cf0*/  UMOV UR5, 0xc0000010 ;  /* 0xc000001000057882 */ /* 0x000fe20000000000 */
[----:B------:R-:W-:Y:S01]  /*1d00*/  UMOV UR4, UR10 ;  /* 0x0000000a00047c82 */ /* 0x000fe20008000000 */
[----:B------:R-:W-:Y:S02]  /*1d10*/  WARPGROUP.DEPBAR.LE gsb0, 0x0 ;  /* 0x00008000000079c5 */ /* 0x000fe40000010000 */
[----:B------:R-:W-:-:S06]  /*1d20*/  WARPGROUP.ARRIVE ;  /* 0x00000000000079c5 */ /* 0x000fcc0000000000 */
[----:B------:R-:W-:Y:S01]  /*1d30*/  HGMMA.64x16x16.F32.BF16 R40, gdesc[UR4], R40, gsb0 ;  /* 0x00200000042879f0 */ /* 0x000fe20008001828 */
[----:B------:R-:W-:Y:S01]  /*1d40*/  UMOV UR4, UR11 ;  /* 0x0000000b00047c82 */ /* 0x000fe20008000000 */
[----:B------:R-:W-:Y:S01]  /*1d50*/  UMOV UR5, 0xc0000010 ;  /* 0xc000001000057882 */ /* 0x000fe20000000000 */
[----:B------:R-:W-:Y:S02]  /*1d60*/  WARPGROUP.DEPBAR.LE gsb0, 0x0 ;  /* 0x00008000000079c5 */ /* 0x000fe40000010000 */
[----:B------:R-:W-:-:S06]  /*1d70*/  WARPGROUP.ARRIVE ;  /* 0x00000000000079c5 */ /* 0x000fcc0000000000 */
[----:B------:R-:W-:Y:S01]  /*1d80*/  HGMMA.64x16x16.F32.BF16 R32, gdesc[UR4], R32, gsb0 ;  /* 0x00200000042079f0 */ /* 0x000fe20008001820 */
[----:B------:R-:W-:Y:S01]  /*1d90*/  UMOV UR4, UR12 ;  /* 0x0000000c00047c82 */ /* 0x000fe20008000000 */
[----:B------:R-:W-:Y:S01]  /*1da0*/  UMOV UR5, 0xc0000010 ;  /* 0xc000001000057882 */ /* 0x000fe20000000000 */
[----:B------:R-:W-:Y:S02]  /*1db0*/  WARPGROUP.DEPBAR.LE gsb0, 0x0 ;  /* 0x00008000000079c5 */ /* 0x000fe40000010000 */
[----:B------:R-:W-:-:S06]  /*1dc0*/  WARPGROUP.ARRIVE ;  /* 0x00000000000079c5 */ /* 0x000fcc0000000000 */
[----:B------:R-:W-:Y:S03]  /*1dd0*/  HGMMA.64x16x16.F32.BF16 R24, gdesc[UR4], R24, gsb0 ;  /* 0x00200000041879f0 */ /* 0x000fe60008001818 */
[----:B------:R-:W-:Y:S02]  /*1de0*/  WARPGROUP.DEPBAR.LE gsb0, 0x0 ;  /* 0x00008000000079c5 */ /* 0x000fe40000010000 */
[----:B------:R-:W-:Y:S05]  /*1df0*/  @!P0 BRA `(.L_x_28) ;  /* 0x0000000000048947 */ /* 0x000fea0003800000 */
[----:B------:R-:W-:Y:S01]  /*1e00*/  BPT.TRAP 0x1 ;  /* 0x000000040000795c */ /* 0x000fe20000300000 */
.L_x_28:
[----:B------:R-:W-:-:S13]  /*1e10*/  ISETP.NE.AND P1, PT, R22, RZ, PT ;  /* 0x000000ff1600720c */ /* 0x000fda0003f25270 */
[----:B01----:R-:W-:-:S05]  /*1e20*/  @P1 LEA R4, R3, UR48, 0x3 ;  /* 0x0000003003041c11 */ /* 0x003fca000f8e18ff */
[----:B------:R-:W-:-:S05]  /*1e30*/  @P1 VIADD R4, R4, 0x68 ;  /* 0x0000006804041836 */ /* 0x000fca0000000000 */
[----:B------:R-:W-:-:S04]  /*1e40*/  @P1 PRMT R4, R19, 0x654, R4 ;  /* 0x0000065413041816 */ /* 0x000fc80000000004 */
[----:B------:R0:W-:Y:S01]  /*1e50*/  @P1 SYNCS.ARRIVE.TRANS64.RED.A1T0 RZ, [R4+URZ], RZ ;  /* 0x000000ff04ff19a7 */ /* 0x0001e2000810043f */
[----:B------:R-:W-:-:S13]  /*1e60*/  ISETP.GT.U32.AND P1, PT, R18, 0x1, PT ;  /* 0x000000011200780c */ /* 0x000fda0003f24070 */
[----:B0-----:R-:W-:Y:S05]  /*1e70*/  @P1 BRA `(.L_x_29) ;  /* 0x0000000000041947 */ /* 0x001fea0003800000 */
[----:B------:R-:W-:Y:S01]  /*1e80*/  BPT.TRAP 0x1 ;  /* 0x000000040000795c */ /* 0x000fe20000300000 */
.L_x_29:
[----:B------:R-:W-:Y:S01]  /*1e90*/  UIADD3 UR9, UR9, 0x1, URZ ;  /* 0x0000000109097890 */ /* 0x000fe2000fffe03f */
[C---:B------:R-:W-:Y:S01]  /*1ea0*/  ISETP.GT.AND P2, PT, R0.reuse, 0x1, PT ;  /* 0x000000010000780c */ /* 0x040fe20003f44270 */
[----:B------:R-:W-:Y:S02]  /*1eb0*/  VIADD R3, R3, 0x1 ;  /* 0x0000000103037836 */ /* 0x000fe40000000000 */
[----:B------:R-:W-:Y:S01]  /*1ec0*/  UISETP.NE.AND UP0, UPT, UR9, 0xd, UPT ;  /* 0x0000000d0900788c */ /* 0x000fe2000bf05270 */
[----:B------:R-:W-:Y:S02]  /*1ed0*/  VIADD R0, R0, 0xffffffff ;  /* 0xffffffff00007836 */ /* 0x000fe40000000000 */
[C---:B------:R-:W-:Y:S01]  /*1ee0*/  ISETP.NE.AND P1, PT, R3.reuse, 0xd, PT ;  /* 0x0000000d0300780c */ /* 0x040fe20003f25270 */
[----:B------:R-:W-:Y:S02]  /*1ef0*/  USEL UR4, URZ, 0x1, UP0 ;  /* 0x000000013f047887 */ /* 0x000fe40008000000 */
[----:B------:R-:W-:Y:S01]  /*1f00*/  USEL UR9, UR9, URZ, UP0 ;  /* 0x0000003f09097287 */ /* 0x000fe20008000000 */
[----:B------:R-:W-:-:S03]  /*1f10*/  SEL R3, R3, RZ, P1 ;  /* 0x000000ff03037207 */ /* 0x000fc60000800000 */
[----:B------:R-:W-:Y:S01]  /*1f20*/  LOP3.LUT R6, R6, UR4, RZ, 0x3c, !PT ;  /* 0x0000000406067c12 */ /* 0x000fe2000f8e3cff */
[----:B------:R-:W-:Y:S07]  /*1f30*/  @P2 BRA `(.L_x_30) ;  /* 0xfffffffc00202947 */ /* 0x000fee000383ffff */
.L_x_23:
[----:B01----:R-:W0:Y:S02]  /*1f40*/  LDC R0, c[0x0][0x28c] ;  /* 0x0000a300ff007b82 */ /* 0x003e240000000800 */
[----:B0-----:R-:W-:-:S13]  /*1f50*/  ISETP.GE.AND P1, PT, R0, 0x1, PT ;  /* 0x000000010000780c */ /* 0x001fda0003f26270 */
[----:B------:R-:W-:Y:S05]  /*1f60*/  @!P1 BRA `(.L_x_31) ;  /* 0x0000000000449947 */ /* 0x000fea0003800000 */
[----:B------:R-:W-:Y:S05]  /*1f70*/  @!P0 BRA `(.L_x_32) ;  /* 0x0000000000048947 */ /* 0x000fea0003800000 */
[----:B------:R-:W-:Y:S01]  /*1f80*/  BPT.TRAP 0x1 ;  /* 0x000000040000795c */ /* 0x000fe20000300000 */
.L_x_32:
[----:B------:R-:W-:-:S13]  /*1f90*/  ISETP.NE.AND P0, PT, R22, RZ, PT ;  /* 0x000000ff1600720c */ /* 0x000fda0003f05270 */
[----:B------:R-:W-:-:S05]  /*1fa0*/  VOTEU.ANY UP0, P0 ;  /* 0x00000000003f7886 */ /* 0x000fca0000000100 */
[----:B------:R-:W-:-:S06]  /*1fb0*/  @UP0 UIADD3 UR4, UR47, UR39, URZ ;  /* 0x000000272f040290 */ /* 0x000fcc000fffe03f */
[----:B------:R-:W-:Y:S02]  /*1fc0*/  IMAD.U32 R4, RZ, RZ, UR4 ;  /* 0x00000004ff047e24 */ /* 0x000fe4000f8e00ff */
[----:B------:R-:W-:Y:S02]  /*1fd0*/  IMAD.U32 R3, RZ, RZ, UR4 ;  /* 0x00000004ff037e24 */ /* 0x000fe4000f8e00ff */
[----:B------:R-:W-:-:S05]  /*1fe0*/  @P0 IMAD.WIDE.U32 R4, R4, 0x4ec4ec4f, RZ ;  /* 0x4ec4ec4f04040825 */ /* 0x000fca00078e00ff */
[----:B------:R-:W-:-:S05]  /*1ff0*/  @P0 SHF.R.U32.HI R0, RZ, 0x2, R5 ;  /* 0x00000002ff000819 */ /* 0x000fca0000011605 */
[----:B------:R-:W-:-:S05]  /*2000*/  @P0 IMAD R0, R0, -0xd, R3 ;  /* 0xfffffff300000824 */ /* 0x000fca00078e0203 */
[----:B------:R-:W-:-:S05]  /*2010*/  @P0 LEA R0, R0, UR48, 0x3 ;  /* 0x0000003000000c11 */ /* 0x000fca000f8e18ff */
[----:B------:R-:W-:-:S05]  /*2020*/  @P0 VIADD R0, R0, 0x68 ;  /* 0x0000006800000836 */ /* 0x000fca0000000000 */
[----:B------:R-:W-:-:S04]  /*2030*/  @P0 PRMT R0, R19, 0x654, R0 ;  /* 0x0000065413000816 */ /* 0x000fc80000000000 */
[----:B------:R0:W-:Y:S01]  /*2040*/  @P0 SYNCS.ARRIVE.TRANS64.RED.A1T0 RZ, [R0+URZ], RZ ;  /* 0x000000ff00ff09a7 */ /* 0x0001e2000810043f */
[----:B------:R-:W-:-:S13]  /*2050*/  ISETP.GT.U32.AND P0, PT, R18, 0x1, PT ;  /* 0x000000011200780c */ /* 0x000fda0003f04070 */
[----:B0-----:R-:W-:Y:S05]  /*2060*/  @P0 BRA `(.L_x_31) ;  /* 0x0000000000040947 */ /* 0x001fea0003800000 */
[----:B------:R-:W-:Y:S01]  /*2070*/  BPT.TRAP 0x1 ;  /* 0x000000040000795c */ /* 0x000fe20000300000 */
.L_x_31:
[----:B------:R-:W-:Y:S01]  /*2080*/  IMAD.SHL.U32 R3, R74, 0x10, RZ ;  /* 0x000000104a037824 */ /* 0x000fe200078e00ff */
[----:B------:R-:W-:Y:S01]  /*2090*/  UIADD3 UR39, UR43, UR39, URZ ;  /* 0x000000272b277290 */ /* 0x000fe2000fffe03f */
[----:B------:R-:W-:Y:S01]  /*20a0*/  SHF.R.S32.HI R11, RZ, 0x1f, R73 ;  /* 0x0000001fff0b7819 */ /* 0x000fe20000011449 */
[----:B------:R-:W-:Y:S01]  /*20b0*/  ULDC UR7, c[0x0][0x288] ;  /* 0x0000a20000077ab9 */ /* 0x000fe20000000800 */
[----:B------:R-:W-:Y:S01]  /*20c0*/  IMAD.SHL.U32 R6, R75, 0x200, RZ ;  /* 0x000002004b067824 */ /* 0x000fe200078e00ff */
[C---:B------:R-:W-:Y:S01]  /*20d0*/  LOP3.LUT R12, R3.reuse, 0x6, R65, 0xf8, !PT ;  /* 0x00000006030c7812 */ /* 0x040fe200078ef841 */
[----:B------:R-:W-:Y:S01]  /*20e0*/  UISETP.GT.U32.AND UP0, UPT, UR39, 0xc, UPT ;  /* 0x0000000c2700788c */ /* 0x000fe2000bf04070 */
[----:B------:R-:W-:Y:S01]  /*20f0*/  ISETP.GE.AND P0, PT, R3, UR7, PT ;  /* 0x0000000703007c0c */ /* 0x000fe2000bf06270 */
[----:B------:R-:W-:Y:S01]  /*2100*/  ULDC.64 UR4, c[0x0][0x5d0] ;  /* 0x0001740000047ab9 */ /* 0x000fe20000000a00 */
[----:B------:R-:W-:Y:S01]  /*2110*/  SHF.R.S32.HI R13, RZ, 0x1f, R12 ;  /* 0x0000001fff0d7819 */ /* 0x000fe2000001140c */
[----:B------:R-:W-:Y:S01]  /*2120*/  ULDC UR10, c[0x0][0x284] ;  /* 0x0000a100000a7ab9 */ /* 0x000fe20000000800 */
[----:B------:R-:W-:Y:S01]  /*2130*/  IMAD R0, R11, UR4, RZ ;  /* 0x000000040b007c24 */ /* 0x000fe2000f8e02ff */
[----:B------:R-:W-:Y:S01]  /*2140*/  UISETP.LT.U32.AND UP0, UPT, UR43, 0xd, UP0 ;  /* 0x0000000d2b00788c */ /* 0x000fe20008701070 */
[----:B------:R-:W-:Y:S01]  /*2150*/  ISETP.GE.OR P0, PT, R6, UR10, P0 ;  /* 0x0000000a06007c0c */ /* 0x000fe20008706670 */
[----:B------:R-:W-:Y:S01]  /*2160*/  UISETP.GE.U32.AND UP1, UPT, UR43, 0xd, UPT ;  /* 0x0000000d2b00788c */ /* 0x000fe2000bf26070 */
[C---:B------:R-:W-:Y:S01]  /*2170*/  IMAD R7, R73.reuse, UR5, R0 ;  /* 0x0000000549077c24 */ /* 0x040fe2000f8e0200 */
[----:B------:R-:W-:Y:S01]  /*2180*/  USEL UR6, URZ, 0x1, !UP0 ;  /* 0x000000013f067887 */ /* 0x000fe2000c000000 */
[----:B------:R-:W-:Y:S01]  /*2190*/  IMAD.WIDE.U32 R4, R73, UR4, R12 ;  /* 0x0000000449047c25 */ /* 0x000fe2000f8e000c */
[----:B------:R-:W-:Y:S01]  /*21a0*/  UIMAD.WIDE.U32 UR4, UR39, 0x4ec4ec4f, URZ ;  /* 0x4ec4ec4f270478a5 */ /* 0x000fe2000f8e003f */
[----:B------:R-:W-:-:S02]  /*21b0*/  ULDC.64 UR8, c[0x0][0x5c8] ;  /* 0x0001720000087ab9 */ /* 0x000fc40000000a00 */
[----:B------:R-:W-:Y:S01]  /*21c0*/  IMAD.WIDE R20, R75, 0x200, R56 ;  /* 0x000002004b147825 */ /* 0x000fe200078e0238 */
[----:B------:R-:W-:Y:S02]  /*21d0*/  USHF.R.U32.HI UR4, URZ, 0x2, UR5 ;  /* 0x000000023f047899 */ /* 0x000fe40008011605 */
[----:B------:R-:W-:Y:S01]  /*21e0*/  ULOP3.LUT UR38, UR38, UR6, URZ, 0x3c, !UPT ;  /* 0x0000000626267292 */ /* 0x000fe2000f8e3c3f */
[----:B------:R-:W-:Y:S01]  /*21f0*/  IMAD R9, R21, UR8, RZ ;  /* 0x0000000815097c24 */ /* 0x000fe2000f8e02ff */
[----:B------:R-:W-:Y:S01]  /*2200*/  UIMAD UR39, UR4, -0xd, UR39 ;  /* 0xfffffff3042778a4 */ /* 0x000fe2000f8e0227 */
[----:B------:R-:W-:Y:S01]  /*2210*/  IMAD.IADD R5, R5, 0x1, R7 ;  /* 0x0000000105057824 */ /* 0x000fe200078e0207 */
[----:B------:R-:W-:Y:S01]  /*2220*/  @UP1 ULOP3.LUT UR38, UR38, 0x1, UR4, 0x78, !UPT ;  /* 0x0000000126261892 */ /* 0x000fe2000f8e7804 */
[C---:B------:R-:W-:Y:S02]  /*2230*/  IMAD R9, R20.reuse, UR9, R9 ;  /* 0x0000000914097c24 */ /* 0x040fe4000f8e0209 */
[----:B------:R-:W-:-:S04]  /*2240*/  IMAD.WIDE.U32 R74, R20, UR8, R4 ;  /* 0x00000008144a7c25 */ /* 0x000fc8000f8e0004 */
[----:B------:R-:W-:Y:S01]  /*2250*/  IMAD.MOV.U32 R0, RZ, RZ, -0x1 ;  /* 0xffffffffff007424 */ /* 0x000fe200078e00ff */
[----:B------:R-:W-:Y:S06]  /*2260*/  @P0 BRA `(.L_x_33) ;  /* 0x0000002800480947 */ /* 0x000fec0003800000 */
[----:B-----5:R-:W-:Y:S01]  /*2270*/  FSETP.NEU.AND P1, PT, R58, RZ, PT ;  /* 0x000000ff3a00720b */ /* 0x020fe20003f2d000 */
[----:B------:R-:W-:Y:S01]  /*2280*/  IMAD.IADD R4, R71, 0x1, -R6 ;  /* 0x0000000147047824 */ /* 0x000fe200078e0a06 */
[----:B------:R-:W-:Y:S01]  /*2290*/  BSSY B0, `(.L_x_33) ;  /* 0x000028f000007945 */ /* 0x000fe20003800000 */
[----:B------:R-:W-:Y:S02]  /*22a0*/  IMAD.IADD R3, R64, 0x1, -R3 ;  /* 0x0000000140037824 */ /* 0x000fe400078e0a03 */
[----:B------:R-:W-:Y:S01]  /*22b0*/  IMAD.IADD R85, R75, 0x1, R9 ;  /* 0x000000014b557824 */ /* 0x000fe200078e0209 */
[----:B------:R-:W-:-:S04]  /*22c0*/  ISETP.GT.AND P0, PT, R4, RZ, PT ;  /* 0x000000ff0400720c */ /* 0x000fc80003f04270 */
[----:B------:R-:W-:-:S03]  /*22d0*/  ISETP.GT.AND P2, PT, R3, RZ, P0 ;  /* 0x000000ff0300720c */ /* 0x000fc60000744270 */
[----:B------:R-:W-:Y:S10]  /*22e0*/  @!P1 BRA `(.L_x_34) ;  /* 0x0000001c00389947 */ /* 0x000ff40003800000 */
[----:B------:R-:W0:Y:S01]  /*22f0*/  LDC.64 R78, c[0x0][0x5b8] ;  /* 0x00016e00ff4e7b82 */ /* 0x000e220000000a00 */
[----:B------:R-:W-:-:S07]  /*2300*/  ULDC.64 UR4, c[0x0][0x5c0] ;  /* 0x0001700000047ab9 */ /* 0x000fce0000000a00 */
[----:B------:R-:W1:Y:S08]  /*2310*/  LDC.64 R86, c[0x0][0x5b0] ;  /* 0x00016c00ff567b82 */ /* 0x000e700000000a00 */
[----:B------:R-:W2:Y:S01]  /*2320*/  LDC.64 R82, c[0x0][0x5a8] ;  /* 0x00016a00ff527b82 */ /* 0x000ea20000000a00 */
[-C--:B0-----:R-:W-:Y:S02]  /*2330*/  IMAD R6, R11, R78.reuse, RZ ;  /* 0x0000004e0b067224 */ /* 0x081fe400078e02ff */
[----:B------:R-:W-:-:S04]  /*2340*/  IMAD.WIDE.U32 R76, R73, R78, R12 ;  /* 0x0000004e494c7225 */ /* 0x000fc800078e000c */
[----:B------:R-:W-:Y:S02]  /*2350*/  IMAD R79, R73, R79, R6 ;  /* 0x0000004f494f7224 */ /* 0x000fe400078e0206 */
[-C--:B-1----:R-:W-:Y:S02]  /*2360*/  IMAD R5, R21, R86.reuse, RZ ;  /* 0x0000005615057224 */ /* 0x082fe400078e02ff */
[----:B------:R-:W-:Y:S02]  /*2370*/  IMAD.IADD R11, R77, 0x1, R79 ;  /* 0x000000014d0b7824 */ /* 0x000fe400078e024f */
[----:B------:R-:W-:Y:S02]  /*2380*/  IMAD.MOV.U32 R10, RZ, RZ, R76 ;  /* 0x000000ffff0a7224 */ /* 0x000fe400078e004c */
[C---:B------:R-:W-:Y:S02]  /*2390*/  IMAD R81, R20.reuse, R87, R5 ;  /* 0x0000005714517224 */ /* 0x040fe400078e0205 */
[----:B------:R-:W-:-:S04]  /*23a0*/  IMAD.WIDE.U32 R8, R20, R86, R10 ;  /* 0x0000005614087225 */ /* 0x000fc800078e000a */
[----:B------:R-:W-:Y:S01]  /*23b0*/  IMAD.IADD R5, R9, 0x1, R81 ;  /* 0x0000000109057824 */ /* 0x000fe200078e0251 */
[----:B--2---:R-:W-:-:S04]  /*23c0*/  LEA R6, P1, R8, R82, 0x1 ;  /* 0x0000005208067211 */ /* 0x004fc800078208ff */
[----:B------:R-:W-:-:S05]  /*23d0*/  LEA.HI.X R7, R8, R83, R5, 0x1, P1 ;  /* 0x0000005308077211 */ /* 0x000fca00008f0c05 */
[----:B------:R-:W2:Y:S01]  /*23e0*/  @P2 LDG.E.LTC128B.U16 R5, desc[UR50][R6.64] ;  /* 0x0000003206052981 */ /* 0x000ea2000c1e1520 */
[----:B------:R-:W-:Y:S01]  /*23f0*/  LEA R8, P1, R74, UR4, 0x1 ;  /* 0x000000044a087c11 */ /* 0x000fe2000f8208ff */
[----:B------:R-:W-:Y:S01]  /*2400*/  IMAD.WIDE.U32 R14, R20, R86, R12 ;  /* 0x00000056140e7225 */ /* 0x000fe200078e000c */
[----:B------:R-:W-:Y:S01]  /*2410*/  ISETP.GT.AND P3, PT, R3, 0x1, P0 ;  /* 0x000000010300780c */ /* 0x000fe20000764270 */
[----:B------:R-:W-:Y:S02]  /*2420*/  BSSY B1, `(.L_x_35) ;  /* 0x0000010000017945 */ /* 0x000fe40003800000 */
[----:B------:R-:W-:Y:S02]  /*2430*/  IMAD.IADD R15, R81, 0x1, R15 ;  /* 0x00000001510f7824 */ /* 0x000fe400078e020f */
[----:B------:R-:W-:-:S04]  /*2440*/  IMAD.WIDE.U32 R14, R73, R78, R14 ;  /* 0x0000004e490e7225 */ /* 0x000fc800078e000e */
[----:B------:R-:W-:Y:S02]  /*2450*/  IMAD.IADD R15, R79, 0x1, R15 ;  /* 0x000000014f0f7824 */ /* 0x000fe400078e020f */
[----:B--2---:R-:W-:-:S04]  /*2460*/  IMAD.U32 R9, R5, 0x10000, RZ ;  /* 0x0001000005097824 */ /* 0x004fc800078e00ff */
[----:B------:R-:W-:-:S04]  /*2470*/  FMUL R9, R9, R58 ;  /* 0x0000003a09097220 */ /* 0x000fc80000400000 */
[----:B------:R-:W-:-:S05]  /*2480*/  FFMA R9, R48, R23, R9 ;  /* 0x0000001730097223 */ /* 0x000fca0000000009 */
[----:B------:R-:W-:Y:S02]  /*2490*/  F2FP.BF16.F32.PACK_AB R48, RZ, R9 ;  /* 0x00000009ff30723e */ /* 0x000fe400000010ff */
[----:B------:R-:W-:Y:S02]  /*24a0*/  LEA.HI.X R9, R74, UR5, R85, 0x1, P1 ;  /* 0x000000054a097c11 */ /* 0x000fe400088f0c55 */
[----:B------:R-:W-:-:S03]  /*24b0*/  LEA R74, P1, R14, R82, 0x1 ;  /* 0x000000520e4a7211 */ /* 0x000fc600078208ff */
[----:B------:R0:W-:Y:S01]  /*24c0*/  @P2 STG.E.U16 desc[UR50][R8.64], R48 ;  /* 0x0000003008002986 */ /* 0x0001e2000c101532 */
[----:B------:R-:W-:Y:S01]  /*24d0*/  LEA.HI.X R75, R14, R83, R15, 0x1, P1 ;  /* 0x000000530e4b7211 */ /* 0x000fe200008f0c0f */
[C---:B------:R-:W-:Y:S01]  /*24e0*/  IMAD.SHL.U32 R14, R86.reuse, 0x8, RZ ;  /* 0x00000008560e7824 */ /* 0x040fe200078e00ff */
[----:B------:R-:W-:Y:S01]  /*24f0*/  SHF.L.U64.HI R15, R86, 0x3, R87 ;  /* 0x00000003560f7819 */ /* 0x000fe20000010257 */
[----:B------:R-:W-:Y:S06]  /*2500*/  @!P3 BRA `(.L_x_36) ;  /* 0x000000000004b947 */ /* 0x000fec0003800000 */
[----:B------:R1:W5:Y:S02]  /*2510*/  LDG.E.LTC128B.U16 R5, desc[UR50][R74.64+0x2] ;  /* 0x000002324a057981 */ /* 0x000364000c1e1520 */
.L_x_36:
[----:B------:R-:W-:Y:S05]  /*2520*/  BSYNC B1 ;  /* 0x0000000000017941 */ /* 0x000fea0003800000 */
.L_x_35:
[----:B------:R-:W-:Y:S01]  /*2530*/  IMAD.WIDE.U32 R14, R20, R86, R14 ;  /* 0x00000056140e7225 */ /* 0x000fe200078e000e */
[----:B------:R-:W-:Y:S02]  /*2540*/  ISETP.GT.AND P1, PT, R4, 0x8, PT ;  /* 0x000000080400780c */ /* 0x000fe40003f24270 */
[C---:B0----5:R-:W-:Y:S01]  /*2550*/  PRMT R48, R5.reuse, 0x7610, R48 ;  /* 0x0000761005307816 */ /* 0x061fe20000000030 */
[----:B------:R-:W-:Y:S01]  /*2560*/  IMAD.U32 R21, R5, 0x10000, RZ ;  /* 0x0001000005157824 */ /* 0x000fe200078e00ff */
[----:B------:R-:W-:Y:S01]  /*2570*/  IADD3 R76, P4, R76, R14, RZ ;  /* 0x0000000e4c4c7210 */ /* 0x000fe20007f9e0ff */
[----:B------:R-:W-:Y:S01]  /*2580*/  IMAD.IADD R81, R81, 0x1, R15 ;  /* 0x0000000151517824 */ /* 0x000fe200078e020f */
[----:B------:R-:W-:Y:S01]  /*2590*/  ISETP.GT.AND P2, PT, R3, RZ, P1 ;  /* 0x000000ff0300720c */ /* 0x000fe20000f44270 */
[----:B------:R-:W-:Y:S02]  /*25a0*/  FMUL R10, R21, R58 ;  /* 0x0000003a150a7220 */ /* 0x000fe40000400000 */
[----:B------:R-:W-:-:S02]  /*25b0*/  IMAD.X R11, R81, 0x1, R11, P4 ;  /* 0x00000001510b7824 */ /* 0x000fc400020e060b */
[----:B------:R-:W-:Y:S01]  /*25c0*/  FFMA R49, R49, R23, R10 ;  /* 0x0000001731317223 */ /* 0x000fe2000000000a */
[----:B------:R-:W-:-:S04]  /*25d0*/  LEA R10, P4, R76, R82, 0x1 ;  /* 0x000000524c0a7211 */ /* 0x000fc800078808ff */
[----:B------:R-:W-:Y:S02]  /*25e0*/  F2FP.BF16.F32.PACK_AB R49, RZ, R49 ;  /* 0x00000031ff31723e */ /* 0x000fe400000010ff */
[----:B------:R-:W-:-:S03]  /*25f0*/  LEA.HI.X R11, R76, R83, R11, 0x1, P4 ;  /* 0x000000534c0b7211 */ /* 0x000fc600020f0c0b */
[----:B------:R0:W-:Y:S04]  /*2600*/  @P3 STG.E.U16 desc[UR50][R8.64+0x2], R49 ;  /* 0x0000023108003986 */ /* 0x0001e8000c101532 */
[----:B------:R-:W2:Y:S01]  /*2610*/  @P2 LDG.E.LTC128B.U16 R48, desc[UR50][R10.64] ;  /* 0x000000320a302981 */ /* 0x000ea2000c1e1520 */
[----:B------:R-:W-:Y:S01]  /*2620*/  IADD3 R14, P3, R12, R14, RZ ;  /* 0x0000000e0c0e7210 */ /* 0x000fe20007f7e0ff */
[----:B------:R-:W-:Y:S01]  /*2630*/  BSSY B1, `(.L_x_37) ;  /* 0x0000011000017945 */ /* 0x000fe20003800000 */
[----:B------:R-:W-:-:S03]  /*2640*/  LEA R12, P4, R60, R8, 0x1 ;  /* 0x000000083c0c7211 */ /* 0x000fc600078808ff */
[----:B------:R-:W-:Y:S01]  /*2650*/  IMAD.X R15, R13, 0x1, R81, P3 ;  /* 0x000000010d0f7824 */ /* 0x000fe200018e0651 */
[----:B------:R-:W-:Y:S02]  /*2660*/  SHF.L.U64.HI R13, R60, 0x1, R63 ;  /* 0x000000013c0d7819 */ /* 0x000fe4000001023f */
[----:B------:R-:W-:Y:S01]  /*2670*/  ISETP.GT.AND P3, PT, R3, 0x1, P1 ;  /* 0x000000010300780c */ /* 0x000fe20000f64270 */
[----:B------:R-:W-:-:S04]  /*2680*/  IMAD.WIDE.U32 R14, R73, R78, R14 ;  /* 0x0000004e490e7225 */ /* 0x000fc800078e000e */
[----:B------:R-:W-:Y:S01]  /*2690*/  IMAD.X R13, R13, 0x1, R9, P4 ;  /* 0x000000010d0d7824 */ /* 0x000fe200020e0609 */
[----:B------:R-:W-:Y:S01]  /*26a0*/  LEA R20, P5, R14, R82, 0x1 ;  /* 0x000000520e147211 */ /* 0x000fe200078a08ff */
[----:B------:R-:W-:-:S05]  /*26b0*/  IMAD.IADD R15, R79, 0x1, R15 ;  /* 0x000000014f0f7824 */ /* 0x000fca00078e020f */
[----:B------:R-:W-:Y:S01]  /*26c0*/  LEA.HI.X R21, R14, R83, R15, 0x1, P5 ;  /* 0x000000530e157211 */ /* 0x000fe200028f0c0f */
[----:B--2---:R-:W-:-:S04]  /*26d0*/  IMAD.U32 R5, R48, 0x10000, RZ ;  /* 0x0001000030057824 */ /* 0x004fc800078e00ff */
[----:B------:R-:W-:-:S04]  /*26e0*/  FMUL R5, R5, R58 ;  /* 0x0000003a05057220 */ /* 0x000fc80000400000 */
[----:B------:R-:W-:-:S05]  /*26f0*/  FFMA R5, R50, R23, R5 ;  /* 0x0000001732057223 */ /* 0x000fca0000000005 */
[----:B------:R-:W-:-:S05]  /*2700*/  F2FP.BF16.F32.PACK_AB R5, RZ, R5 ;  /* 0x00000005ff05723e */ /* 0x000fca00000010ff */
[----:B------:R0:W-:Y:S01]  /*2710*/  @P2 STG.E.U16 desc[UR50][R12.64], R5 ;  /* 0x000000050c002986 */ /* 0x0001e2000c101532 */
[----:B------:R-:W-:Y:S05]  /*2720*/  @!P3 BRA `(.L_x_38) ;  /* 0x000000000004b947 */ /* 0x000fea0003800000 */
[----:B------:R2:W5:Y:S02]  /*2730*/  LDG.E.LTC128B.U16 R48, desc[UR50][R20.64+0x2] ;  /* 0x0000023214307981 */ /* 0x000564000c1e1520 */
.L_x_38:
[----:B------:R-:W-:Y:S05]  /*2740*/  BSYNC B1 ;  /* 0x0000000000017941 */ /* 0x000fea0003800000 */
.L_x_37:
[----:B0----5:R-:W-:Y:S01]  /*2750*/  IMAD.U32 R5, R48, 0x10000, RZ ;  /* 0x0001000030057824 */ /* 0x021fe200078e00ff */
[----:B------:R-:W-:Y:S01]  /*2760*/  ISETP.GT.AND P2, PT, R3, 0x8, P0 ;  /* 0x000000080300780c */ /* 0x000fe20000744270 */
[----:B------:R-:W-:Y:S02]  /*2770*/  BSSY B1, `(.L_x_39) ;  /* 0x0000007000017945 */ /* 0x000fe40003800000 */
[----:B------:R-:W-:-:S04]  /*2780*/  FMUL R14, R5, R58 ;  /* 0x0000003a050e7220 */ /* 0x000fc80000400000 */
[----:B------:R-:W-:-:S05]  /*2790*/  FFMA R14, R51, R23, R14 ;  /* 0x00000017330e7223 */ /* 0x000fca000000000e */
[----:B------:R-:W-:-:S05]  /*27a0*/  F2FP.BF16.F32.PACK_AB R14, RZ, R14 ;  /* 0x0000000eff0e723e */ /* 0x000fca00000010ff */
[----:B------:R0:W-:Y:S01]  /*27b0*/  @P3 STG.E.U16 desc[UR50][R12.64+0x2], R14 ;  /* 0x0000020e0c003986 */ /* 0x0001e2000c101532 */
[----:B------:R-:W-:Y:S05]  /*27c0*/  @!P2 BRA `(.L_x_40) ;  /* 0x000000000004a947 */ /* 0x000fea0003800000 */
[----:B------:R3:W5:Y:S02]  /*27d0*/  LDG.E.LTC128B.U16 R48, desc[UR50][R74.64+0x10] ;  /* 0x000010324a307981 */ /* 0x000764000c1e1520 */
.L_x_40:
[----:B------:R-:W-:Y:S05]  /*27e0*/  BSYNC B1 ;  /* 0x0000000000017941 */ /* 0x000fea0003800000 */
.L_x_39:
[----:B-----5:R-:W-:Y:S01]  /*27f0*/  IMAD.U32 R5, R48, 0x10000, RZ ;  /* 0x0001000030057824 */ /* 0x020fe200078e00ff */
        /* <DEDUP_REMOVED lines=8> */
.L_x_42:
[----:B------:R-:W-:Y:S05]  /*2880*/  BSYNC B1 ;  /* 0x0000000000017941 */ /* 0x000fea0003800000 */
.L_x_41:
[----:B----45:R-:W-:Y:S01]  /*2890*/  IMAD.U32 R5, R48, 0x10000, RZ ;  /* 0x0001000030057824 */ /* 0x030fe200078e00ff */
[----:B------:R-:W-:Y:S01]  /*28a0*/  ISETP.GT.AND P2, PT, R3, 0x8, P1 ;  /* 0x000000080300780c */ /* 0x000fe20000f44270 */
[----:B------:R-:W-:Y:S02]  /*28b0*/  BSSY B1, `(.L_x_43) ;  /* 0x0000007000017945 */ /* 0x000fe40003800000 */
[----:B0-----:R-:W-:-:S04]  /*28c0*/  FMUL R14, R5, R58 ;  /* 0x0000003a050e7220 */ /* 0x001fc80000400000 */
[----:B------:R-:W-:-:S05]  /*28d0*/  FFMA R14, R53, R23, R14 ;  /* 0x00000017350e7223 */ /* 0x000fca000000000e */
[----:B------:R-:W-:-:S05]  /*28e0*/  F2FP.BF16.F32.PACK_AB R14, RZ, R14 ;  /* 0x0000000eff0e723e */ /* 0x000fca00000010ff */
[----:B------:R0:W-:Y:S01]  /*28f0*/  @P0 STG.E.U16 desc[UR50][R8.64+0x12], R14 ;  /* 0x0000120e08000986 */ /* 0x0001e2000c101532 */
[----:B------:R-:W-:Y:S05]  /*2900*/  @!P2 BRA `(.L_x_44) ;  /* 0x000000000004a947 */ /* 0x000fea0003800000 */
[----:B------:R4:W5:Y:S02]  /*2910*/  LDG.E.LTC128B.U16 R48, desc[UR50][R20.64+0x10] ;  /* 0x0000103214307981 */ /* 0x000964000c1e1520 */
.L_x_44:
[----:B------:R-:W-:Y:S05]  /*2920*/  BSYNC B1 ;  /* 0x0000000000017941 */ /* 0x000fea0003800000 */
.L_x_43:
        /* <DEDUP_REMOVED lines=9> */
.L_x_46:
[----:B------:R-:W-:Y:S05]  /*29c0*/  BSYNC B1 ;  /* 0x0000000000017941 */ /* 0x000fea0003800000 */
.L_x_45:
[----:B0----5:R-:W-:Y:S01]  /*29d0*/  IMAD.U32 R5, R48, 0x10000, RZ ;  /* 0x0001000030057824 */ /* 0x021fe200078e00ff */
[----:B------:R-:W-:Y:S01]  /*29e0*/  ISETP.GT.AND P1, PT, R4, 0x80, PT ;  /* 0x000000800400780c */ /* 0x000fe20003f24270 */
[----:B------:R-:W-:Y:S01]  /*29f0*/  BSSY B1, `(.L_x_47) ;  /* 0x000000a000017945 */ /* 0x000fe20003800000 */
[----:B------:R-:W-:Y:S01]  /*2a00*/  IADD3 R50, P2, R6, UR42, RZ ;  /* 0x0000002a06327c10 */ /* 0x000fe2000ff5e0ff */
[----:B------:R-:W-:Y:S01]  /*2a10*/  FMUL R14, R5, R58 ;  /* 0x0000003a050e7220 */ /* 0x000fe20000400000 */
[----:B------:R-:W-:Y:S02]  /*2a20*/  ISETP.GT.AND P3, PT, R3, RZ, P1 ;  /* 0x000000ff0300720c */ /* 0x000fe40000f64270 */
[----:B------:R-:W-:Y:S01]  /*2a30*/  IADD3.X R51, R7, UR41, RZ, P2, !PT ;  /* 0x0000002907337c10 */ /* 0x000fe200097fe4ff */
[----:B------:R-:W-:-:S05]  /*2a40*/  FFMA R14, R55, R23, R14 ;  /* 0x00000017370e7223 */ /* 0x000fca000000000e */
[----:B------:R-:W-:-:S05]  /*2a50*/  F2FP.BF16.F32.PACK_AB R14, RZ, R14 ;  /* 0x0000000eff0e723e */ /* 0x000fca00000010ff */
[----:B------:R0:W-:Y:S01]  /*2a60*/  @P0 STG.E.U16 desc[UR50][R12.64+0x12], R14 ;  /* 0x0000120e0c000986 */ /* 0x0001e2000c101532 */
[----:B------:R-:W-:Y:S05]  /*2a70*/  @!P3 BRA `(.L_x_48) ;  /* 0x000000000004b947 */ /* 0x000fea0003800000 */
[----:B------:R0:W5:Y:S02]  /*2a80*/  LDG.E.LTC128B.U16 R48, desc[UR50][R50.64] ;  /* 0x0000003232307981 */ /* 0x000164000c1e1520 */
.L_x_48:
[----:B------:R-:W-:Y:S05]  /*2a90*/  BSYNC B1 ;  /* 0x0000000000017941 */ /* 0x000fea0003800000 */
.L_x_47:
[----:B-----5:R-:W-:Y:S01]  /*2aa0*/  IMAD.U32 R5, R48, 0x10000, RZ ;  /* 0x0001000030057824 */ /* 0x020fe200078e00ff */
[----:B0-----:R-:W-:Y:S01]  /*2ab0*/  IADD3 R14, P0, R8, R59, RZ ;  /* 0x0000003b080e7210 */ /* 0x001fe20007f1e0ff */
[----:B------:R-:W-:Y:S01]  /*2ac0*/  BSSY B1, `(.L_x_49) ;  /* 0x000000b000017945 */ /* 0x000fe20003800000 */
[----:B------:R-:W-:Y:S01]  /*2ad0*/  ISETP.GT.AND P2, PT, R3, 0x1, P1 ;  /* 0x000000010300780c */ /* 0x000fe20000f44270 */
[----:B------:R-:W-:Y:S02]  /*2ae0*/  FMUL R5, R5, R58 ;  /* 0x0000003a05057220 */ /* 0x000fe40000400000 */
[----:B------:R-:W-:Y:S02]  /*2af0*/  IMAD.X R15, R9, 0x1, R61, P0 ;  /* 0x00000001090f7824 */ /* 0x000fe400000e063d */
[----:B------:R-:W-:-:S05]  /*2b00*/  FFMA R5, R40, R23, R5 ;  /* 0x0000001728057223 */ /* 0x000fca0000000005 */
[----:B------:R-:W-:-:S05]  /*2b10*/  F2FP.BF16.F32.PACK_AB R5, RZ, R5 ;  /* 0x00000005ff05723e */ /* 0x000fca00000010ff */
[----:B------:R0:W-:Y:S01]  /*2b20*/  @P3 STG.E.U16 desc[UR50][R14.64], R5 ;  /* 0x000000050e003986 */ /* 0x0001e2000c101532 */
[----:B------:R-:W-:Y:S05]  /*2b30*/  @!P2 BRA `(.L_x_50) ;  /* 0x00000000000ca947 */ /* 0x000fea0003800000 */
[----:B--2-4-:R-:W-:-:S04]  /*2b40*/  IADD3 R20, P0, R6, UR44, RZ ;  /* 0x0000002c06147c10 */ /* 0x014fc8000ff1e0ff */
[----:B------:R-:W-:-:S05]  /*2b50*/  IADD3.X R21, R7, UR41, RZ, P0, !PT ;  /* 0x0000002907157c10 */ /* 0x000fca00087fe4ff */
[----:B------:R2:W5:Y:S04]  /*2b60*/  LDG.E.LTC128B.U16 R48, desc[UR50][R20.64] ;  /* 0x0000003214307981 */ /* 0x000568000c1e1520 */
.L_x_50:
[----:B------:R-:W-:Y:S05]  /*2b70*/  BSYNC B1 ;  /* 0x0000000000017941 */ /* 0x000fea0003800000 */
.L_x_49:
[----:B0----5:R-:W-:Y:S01]  /*2b80*/  IMAD.U32 R5, R48, 0x10000, RZ ;  /* 0x0001000030057824 */ /* 0x021fe200078e00ff */
[----:B------:R-:W-:Y:S01]  /*2b90*/  ISETP.GT.AND P0, PT, R4, 0x88, PT ;  /* 0x000000880400780c */ /* 0x000fe20003f04270 */
[----:B------:R-:W-:Y:S02]  /*2ba0*/  BSSY B1, `(.L_x_51) ;  /* 0x000000c000017945 */ /* 0x000fe40003800000 */
[----:B--2-4-:R-:W-:Y:S01]  /*2bb0*/  FMUL R20, R5, R58 ;  /* 0x0000003a05147220 */ /* 0x014fe20000400000 */
[----:B------:R-:W-:-:S03]  /*2bc0*/  ISETP.GT.AND P3, PT, R3, RZ, P0 ;  /* 0x000000ff0300720c */ /* 0x000fc60000764270 */
[----:B------:R-:W-:Y:S01]  /*2bd0*/  FFMA R41, R41, R23, R20 ;  /* 0x0000001729297223 */ /* 0x000fe20000000014 */
[----:B------:R-:W-:-:S04]  /*2be0*/  IADD3 R20, P4, R8, R68, RZ ;  /* 0x0000004408147210 */ /* 0x000fc80007f9e0ff */
[----:B------:R-:W-:Y:S01]  /*2bf0*/  F2FP.BF16.F32.PACK_AB R41, RZ, R41 ;  /* 0x00000029ff29723e */ /* 0x000fe200000010ff */
[----:B------:R-:W-:Y:S01]  /*2c00*/  IMAD.X R21, R9, 0x1, R61, P4 ;  /* 0x0000000109157824 */ /* 0x000fe200020e063d */
[----:B------:R-:W-:-:S04]  /*2c10*/  IADD3 R52, P4, R10, UR42, RZ ;  /* 0x0000002a0a347c10 */ /* 0x000fc8000ff9e0ff */
[----:B------:R0:W-:Y:S01]  /*2c20*/  @P2 STG.E.U16 desc[UR50][R20.64], R41 ;  /* 0x0000002914002986 */ /* 0x0001e2000c101532 */
[----:B------:R-:W-:Y:S01]  /*2c30*/  IADD3.X R53, R11, UR41, RZ, P4, !PT ;  /* 0x000000290b357c10 */ /* 0x000fe2000a7fe4ff */
[----:B------:R-:W-:Y:S07]  /*2c40*/  @!P3 BRA `(.L_x_52) ;  /* 0x000000000004b947 */ /* 0x000fee0003800000 */
[----:B------:R2:W5:Y:S02]  /*2c50*/  LDG.E.LTC128B.U16 R48, desc[UR50][R52.64] ;  /* 0x0000003234307981 */ /* 0x000564000c1e1520 */
.L_x_52:
[----:B------:R-:W-:Y:S05]  /*2c60*/  BSYNC B1 ;  /* 0x0000000000017941 */ /* 0x000fea0003800000 */
.L_x_51:
        /* <DEDUP_REMOVED lines=10> */
[----:B------:R-:W-:-:S04]  /*2d10*/  IADD3 R40, P3, R10, UR44, RZ ;  /* 0x0000002c0a287c10 */ /* 0x000fc8000ff7e0ff */
[----:B------:R-:W-:-:S05]  /*2d20*/  IADD3.X R41, R11, UR41, RZ, P3, !PT ;  /* 0x000000290b297c10 */ /* 0x000fca0009ffe4ff */
[----:B------:R4:W5:Y:S04]  /*2d30*/  LDG.E.LTC128B.U16 R48, desc[UR50][R40.64] ;  /* 0x0000003228307981 */ /* 0x000968000c1e1520 */
.L_x_54:
[----:B------:R-:W-:Y:S05]  /*2d40*/  BSYNC B1 ;  /* 0x0000000000017941 */ /* 0x000fea0003800000 */
.L_x_53:
[----:B0----5:R-:W-:Y:S01]  /*2d50*/  IMAD.U32 R5, R48, 0x10000, RZ ;  /* 0x0001000030057824 */ /* 0x021fe200078e00ff */
[----:B------:R-:W-:Y:S01]  /*2d60*/  ISETP.GT.AND P3, PT, R3, 0x8, P1 ;  /* 0x000000080300780c */ /* 0x000fe20000f64270 */
[----:B------:R-:W-:Y:S02]  /*2d70*/  BSSY B1, `(.L_x_55) ;  /* 0x000000b000017945 */ /* 0x000fe40003800000 */
[----:B----4-:R-:W-:-:S04]  /*2d80*/  FMUL R40, R5, R58 ;  /* 0x0000003a05287220 */ /* 0x010fc80000400000 */
[----:B------:R-:W-:Y:S01]  /*2d90*/  FFMA R43, R43, R23, R40 ;  /* 0x000000172b2b7223 */ /* 0x000fe20000000028 */
[----:B------:R-:W-:-:S04]  /*2da0*/  IADD3 R40, P4, R12, R68, RZ ;  /* 0x000000440c287210 */ /* 0x000fc80007f9e0ff */
[----:B------:R-:W-:Y:S01]  /*2db0*/  F2FP.BF16.F32.PACK_AB R43, RZ, R43 ;  /* 0x0000002bff2b723e */ /* 0x000fe200000010ff */
[----:B------:R-:W-:-:S05]  /*2dc0*/  IMAD.X R41, R13, 0x1, R61, P4 ;  /* 0x000000010d297824 */ /* 0x000fca00020e063d */
[----:B------:R0:W-:Y:S01]  /*2dd0*/  @P2 STG.E.U16 desc[UR50][R40.64], R43 ;  /* 0x0000002b28002986 */ /* 0x0001e2000c101532 */
[----:B------:R-:W-:Y:S05]  /*2de0*/  @!P3 BRA `(.L_x_56) ;  /* 0x00000000000cb947 */ /* 0x000fea0003800000 */
[----:B0-----:R-:W-:-:S04]  /*2df0*/  IADD3 R40, P2, R6, UR45, RZ ;  /* 0x0000002d06287c10 */ /* 0x001fc8000ff5e0ff */
[----:B------:R-:W-:-:S05]  /*2e00*/  IADD3.X R41, R7, UR41, RZ, P2, !PT ;  /* 0x0000002907297c10 */ /* 0x000fca00097fe4ff */
[----:B------:R4:W5:Y:S04]  /*2e10*/  LDG.E.LTC128B.U16 R48, desc[UR50][R40.64] ;  /* 0x0000003228307981 */ /* 0x000968000c1e1520 */
.L_x_56:
[----:B------:R-:W-:Y:S05]  /*2e20*/  BSYNC B1 ;  /* 0x0000000000017941 */ /* 0x000fea0003800000 */
.L_x_55:
[----:B-----5:R-:W-:Y:S01]  /*2e30*/  IMAD.U32 R5, R48, 0x10000, RZ ;  /* 0x0001000030057824 */ /* 0x020fe200078e00ff */
[----:B0---4-:R-:W-:Y:S01]  /*2e40*/  IADD3 R40, P2, R8, R69, RZ ;  /* 0x0000004508287210 */ /* 0x011fe20007f5e0ff */
[----:B------:R-:W-:Y:S01]  /*2e50*/  BSSY B1, `(.L_x_57) ;  /* 0x000000b000017945 */ /* 0x000fe20003800000 */
[----:B------:R-:W-:Y:S01]  /*2e60*/  ISETP.GT.AND P1, PT, R3, 0x9, P1 ;  /* 0x000000090300780c */ /* 0x000fe20000f24270 */
[----:B------:R-:W-:Y:S02]  /*2e70*/  FMUL R5, R5, R58 ;  /* 0x0000003a05057220 */ /* 0x000fe40000400000 */
[----:B------:R-:W-:Y:S01]  /*2e80*/  IMAD.X R41, R9, 0x1, R61, P2 ;  /* 0x0000000109297824 */ /* 0x000fe200010e063d */
[----:B------:R-:W-:Y:S01]  /*2e90*/  IADD3 R6, P2, R6, UR46, RZ ;  /* 0x0000002e06067c10 */ /* 0x000fe2000ff5e0ff */
[----:B------:R-:W-:-:S03]  /*2ea0*/  FFMA R5, R44, R23, R5 ;  /* 0x000000172c057223 */ /* 0x000fc60000000005 */
[----:B------:R-:W-:Y:S02]  /*2eb0*/  IADD3.X R7, R7, UR41, RZ, P2, !PT ;  /* 0x0000002907077c10 */ /* 0x000fe400097fe4ff */
[----:B------:R-:W-:-:S05]  /*2ec0*/  F2FP.BF16.F32.PACK_AB R5, RZ, R5 ;  /* 0x00000005ff05723e */ /* 0x000fca00000010ff */
[----:B------:R0:W-:Y:S01]  /*2ed0*/  @P3 STG.E.U16 desc[UR50][R40.64], R5 ;  /* 0x0000000528003986 */ /* 0x0001e2000c101532 */
[----:B------:R-:W-:Y:S05]  /*2ee0*/  @!P1 BRA `(.L_x_58) ;  /* 0x0000000000049947 */ /* 0x000fea0003800000 */
[----:B------:R4:W5:Y:S02]  /*2ef0*/  LDG.E.LTC128B.U16 R48, desc[UR50][R6.64] ;  /* 0x0000003206307981 */ /* 0x000964000c1e1520 */
.L_x_58:
[----:B------:R-:W-:Y:S05]  /*2f00*/  BSYNC B1 ;  /* 0x0000000000017941 */ /* 0x000fea0003800000 */
.L_x_57:
        /* <DEDUP_REMOVED lines=13> */
.L_x_60:
[----:B------:R-:W-:Y:S05]  /*2fe0*/  BSYNC B1 ;  /* 0x0000000000017941 */ /* 0x000fea0003800000 */
.L_x_59:
[----:B-----5:R-:W-:Y:S01]  /*2ff0*/  IMAD.U32 R5, R48, 0x10000, RZ ;  /* 0x0001000030057824 */ /* 0x020fe200078e00ff */
[----:B0---4-:R-:W-:Y:S01]  /*3000*/  IADD3 R6, P3, R12, R69, RZ ;  /* 0x000000450c067210 */ /* 0x011fe20007f7e0ff */
[----:B------:R-:W-:Y:S01]  /*3010*/  BSSY B1, `(.L_x_61) ;  /* 0x000000b000017945 */ /* 0x000fe20003800000 */
[----:B------:R-:W-:Y:S01]  /*3020*/  ISETP.GT.AND P1, PT, R3, 0x9, P0 ;  /* 0x000000090300780c */ /* 0x000fe20000724270 */
[----:B------:R-:W-:Y:S01]  /*3030*/  FMUL R5, R5, R58 ;  /* 0x0000003a05057220 */ /* 0x000fe20000400000 */
[----:B------:R-:W-:Y:S01]  /*3040*/  IADD3 R8, P0, R10, UR46, RZ ;  /* 0x0000002e0a087c10 */ /* 0x000fe2000ff1e0ff */
[----:B------:R-:W-:Y:S02]  /*3050*/  IMAD.X R7, R13, 0x1, R61, P3 ;  /* 0x000000010d077824 */ /* 0x000fe400018e063d */
[----:B------:R-:W-:Y:S01]  /*3060*/  FFMA R5, R46, R23, R5 ;  /* 0x000000172e057223 */ /* 0x000fe20000000005 */
[----:B------:R-:W-:-:S04]  /*3070*/  IADD3.X R9, R11, UR41, RZ, P0, !PT ;  /* 0x000000290b097c10 */ /* 0x000fc800087fe4ff */
[----:B------:R-:W-:-:S05]  /*3080*/  F2FP.BF16.F32.PACK_AB R5, RZ, R5 ;  /* 0x00000005ff05723e */ /* 0x000fca00000010ff */
[----:B------:R0:W-:Y:S01]  /*3090*/  @P2 STG.E.U16 desc[UR50][R6.64], R5 ;  /* 0x0000000506002986 */ /* 0x0001e2000c101532 */
[----:B------:R-:W-:Y:S05]  /*30a0*/  @!P1 BRA `(.L_x_62) ;  /* 0x0000000000049947 */ /* 0x000fea0003800000 */
[----:B------:R4:W5:Y:S02]  /*30b0*/  LDG.E.LTC128B.U16 R48, desc[UR50][R8.64] ;  /* 0x0000003208307981 */ /* 0x000964000c1e1520 */
.L_x_62:
[----:B------:R-:W-:Y:S05]  /*30c0*/  BSYNC B1 ;  /* 0x0000000000017941 */ /* 0x000fea0003800000 */
.L_x_61:
[----:B0----5:R-:W-:Y:S01]  /*30d0*/  IMAD.U32 R5, R48, 0x10000, RZ ;  /* 0x0001000030057824 */ /* 0x021fe200078e00ff */
[----:B------:R-:W-:Y:S01]  /*30e0*/  ISETP.GT.AND P0, PT, R4, 0x100, PT ;  /* 0x000001000400780c */ /* 0x000fe20003f04270 */
[----:B------:R-:W-:Y:S02]  /*30f0*/  BSSY B1, `(.L_x_63) ;  /* 0x000000c000017945 */ /* 0x000fe40003800000 */
[----:B------:R-:W-:Y:S01]  /*3100*/  FMUL R6, R5, R58 ;  /* 0x0000003a05067220 */ /* 0x000fe20000400000 */
        /* <DEDUP_REMOVED lines=10> */
.L_x_64:
[----:B------:R-:W-:Y:S05]  /*31b0*/  BSYNC B1 ;  /* 0x0000000000017941 */ /* 0x000fea0003800000 */
.L_x_63:
        /* <DEDUP_REMOVED lines=10> */
[----:B----4-:R-:W-:-:S04]  /*3260*/  IADD3 R8, P1, R50, UR44, RZ ;  /* 0x0000002c32087c10 */ /* 0x010fc8000ff3e0ff */
[----:B------:R-:W-:-:S05]  /*3270*/  IADD3.X R9, R51, UR41, RZ, P1, !PT ;  /* 0x0000002933097c10 */ /* 0x000fca0008ffe4ff */
[----:B------:R4:W5:Y:S04]  /*3280*/  LDG.E.LTC128B.U16 R48, desc[UR50][R8.64] ;  /* 0x0000003208307981 */ /* 0x000968000c1e1520 */
.L_x_66:
[----:B------:R-:W-:Y:S05]  /*3290*/  BSYNC B1 ;  /* 0x0000000000017941 */ /* 0x000fea0003800000 */
.L_x_65:
[----:B0----5:R-:W-:Y:S01]  /*32a0*/  IMAD.U32 R5, R48, 0x10000, RZ ;  /* 0x0001000030057824 */ /* 0x021fe200078e00ff */
[----:B------:R-:W-:Y:S01]  /*32b0*/  ISETP.GT.AND P1, PT, R4, 0x108, PT ;  /* 0x000001080400780c */ /* 0x000fe20003f24270 */
[----:B------:R-:W-:Y:S02]  /*32c0*/  BSSY B1, `(.L_x_67) ;  /* 0x000000d000017945 */ /* 0x000fe40003800000 */
[----:B----4-:R-:W-:Y:S01]  /*32d0*/  FMUL R8, R5, R58 ;  /* 0x0000003a05087220 */ /* 0x010fe20000400000 */
[----:B------:R-:W-:-:S03]  /*32e0*/  ISETP.GT.AND P2, PT, R3, RZ, P1 ;  /* 0x000000ff0300720c */ /* 0x000fc60000f44270 */
[----:B------:R-:W-:Y:S01]  /*32f0*/  FFMA R33, R33, R23, R8 ;  /* 0x0000001721217223 */ /* 0x000fe20000000008 */
[----:B------:R-:W-:-:S04]  /*3300*/  IADD3 R8, P4, R14, R68, RZ ;  /* 0x000000440e087210 */ /* 0x000fc80007f9e0ff */
[----:B------:R-:W-:Y:S01]  /*3310*/  F2FP.BF16.F32.PACK_AB R33, RZ, R33 ;  /* 0x00000021ff21723e */ /* 0x000fe200000010ff */
[----:B------:R-:W-:Y:S01]  /*3320*/  IMAD.X R9, R15, 0x1, R61, P4 ;  /* 0x000000010f097824 */ /* 0x000fe200020e063d */
[----:B------:R-:W-:Y:S02]  /*3330*/  IADD3 R32, P4, R52, UR42, RZ ;  /* 0x0000002a34207c10 */ /* 0x000fe4000ff9e0ff */
[----:B------:R-:W-:Y:S02]  /*3340*/  PRMT R5, R33, 0x7610, R5 ;  /* 0x0000761021057816 */ /* 0x000fe40000000005 */
[----:B------:R-:W-:-:S03]  /*3350*/  IADD3.X R33, R53, UR41, RZ, P4, !PT ;  /* 0x0000002935217c10 */ /* 0x000fc6000a7fe4ff */
[----:B------:R0:W-:Y:S01]  /*3360*/  @P3 STG.E.U16 desc[UR50][R8.64], R5 ;  /* 0x0000000508003986 */ /* 0x0001e2000c101532 */
[----:B------:R-:W-:Y:S05]  /*3370*/  @!P2 BRA `(.L_x_68) ;  /* 0x000000000004a947 */ /* 0x000fea0003800000 */
[----:B------:R4:W5:Y:S02]  /*3380*/  LDG.E.LTC128B.U16 R48, desc[UR50][R32.64] ;  /* 0x0000003220307981 */ /* 0x000964000c1e1520 */
.L_x_68:
[----:B------:R-:W-:Y:S05]  /*3390*/  BSYNC B1 ;  /* 0x0000000000017941 */ /* 0x000fea0003800000 */
.L_x_67:
[----:B0----5:R-:W-:Y:S01]  /*33a0*/  IMAD.U32 R5, R48, 0x10000, RZ ;  /* 0x0001000030057824 */ /* 0x021fe200078e00ff */
[----:B------:R-:W-:Y:S01]  /*33b0*/  IADD3 R8, P4, R20, R59, RZ ;  /* 0x0000003b14087210 */ /* 0x000fe20007f9e0ff */
        /* <DEDUP_REMOVED lines=11> */
.L_x_70:
[----:B------:R-:W-:Y:S05]  /*3470*/  BSYNC B1 ;  /* 0x0000000000017941 */ /* 0x000fea0003800000 */
.L_x_69:
[----:B0----5:R-:W-:Y:S01]  /*3480*/  IMAD.U32 R5, R48, 0x10000, RZ ;  /* 0x0001000030057824 */ /* 0x021fe200078e00ff */
[----:B------:R-:W-:Y:S01]  /*3490*/  ISETP.GT.AND P2, PT, R3, 0x8, P0 ;  /* 0x000000080300780c */ /* 0x000fe20000744270 */
[----:B------:R-:W-:Y:S02]  /*34a0*/  BSSY B1, `(.L_x_71) ;  /* 0x000000b000017945 */ /* 0x000fe40003800000 */
[----:B------:R-:W-:-:S04]  /*34b0*/  FMUL R10, R5, R58 ;  /* 0x0000003a050a7220 */ /* 0x000fc80000400000 */
        /* <DEDUP_REMOVED lines=9> */
.L_x_72:
[----:B------:R-:W-:Y:S05]  /*3550*/  BSYNC B1 ;  /* 0x0000000000017941 */ /* 0x000fea0003800000 */
.L_x_71:
[----:B-----5:R-:W-:Y:S01]  /*3560*/  IMAD.U32 R5, R48, 0x10000, RZ ;  /* 0x0001000030057824 */ /* 0x020fe200078e00ff */
[----:B0-----:R-:W-:Y:S01]  /*3570*/  IADD3 R10, P3, R14, R69, RZ ;  /* 0x000000450e0a7210 */ /* 0x001fe20007f7e0ff */
        /* <DEDUP_REMOVED lines=11> */
.L_x_74:
[----:B------:R-:W-:Y:S05]  /*3630*/  BSYNC B1 ;  /* 0x0000000000017941 */ /* 0x000fea0003800000 */
.L_x_73:
        /* <DEDUP_REMOVED lines=13> */
.L_x_76:
[----:B------:R-:W-:Y:S05]  /*3710*/  BSYNC B1 ;  /* 0x0000000000017941 */ /* 0x000fea0003800000 */
.L_x_75:
        /* <DEDUP_REMOVED lines=13> */
.L_x_78:
[----:B------:R-:W-:Y:S05]  /*37f0*/  BSYNC B1 ;  /* 0x0000000000017941 */ /* 0x000fea0003800000 */
.L_x_77:
        /* <DEDUP_REMOVED lines=14> */
.L_x_80:
[----:B------:R-:W-:Y:S05]  /*38e0*/  BSYNC B1 ;  /* 0x0000000000017941 */ /* 0x000fea0003800000 */
.L_x_79:
        /* <DEDUP_REMOVED lines=10> */
[----:B0-----:R-:W-:-:S04]  /*3990*/  IADD3 R10, P1, R40, UR44, RZ ;  /* 0x0000002c280a7c10 */ /* 0x001fc8000ff3e0ff */
[----:B------:R-:W-:-:S05]  /*39a0*/  IADD3.X R11, R41, UR41, RZ, P1, !PT ;  /* 0x00000029290b7c10 */ /* 0x000fca0008ffe4ff */
[----:B------:R0:W5:Y:S04]  /*39b0*/  LDG.E.LTC128B.U16 R48, desc[UR50][R10.64] ;  /* 0x000000320a307981 */ /* 0x000168000c1e1520 */
.L_x_82:
[----:B------:R-:W-:Y:S05]  /*39c0*/  BSYNC B1 ;  /* 0x0000000000017941 */ /* 0x000fea0003800000 */
.L_x_81:
[----:B0----5:R-:W-:Y:S01]  /*39d0*/  IMAD.U32 R5, R48, 0x10000, RZ ;  /* 0x0001000030057824 */ /* 0x021fe200078e00ff */
[----:B------:R-:W-:Y:S01]  /*39e0*/  ISETP.GT.AND P1, PT, R4, 0x188, PT ;  /* 0x000001880400780c */ /* 0x000fe20003f24270 */
[----:B------:R-:W-:Y:S01]  /*39f0*/  BSSY B1, `(.L_x_83) ;  /* 0x000000c000017945 */ /* 0x000fe20003800000 */
[----:B------:R-:W-:Y:S01]  /*3a00*/  IADD3 R4, P4, R6, R68, RZ ;  /* 0x0000004406047210 */ /* 0x000fe20007f9e0ff */
[----:B------:R-:W-:Y:S01]  /*3a10*/  FMUL R10, R5, R58 ;  /* 0x0000003a050a7220 */ /* 0x000fe20000400000 */
[----:B------:R-:W-:-:S03]  /*3a20*/  ISETP.GT.AND P2, PT, R3, RZ, P1 ;  /* 0x000000ff0300720c */ /* 0x000fc60000f44270 */
[----:B------:R-:W-:Y:S01]  /*3a30*/  FFMA R10, R25, R23, R10 ;  /* 0x00000017190a7223 */ /* 0x000fe2000000000a */
[----:B------:R-:W-:-:S04]  /*3a40*/  IMAD.X R5, R7, 0x1, R61, P4 ;  /* 0x0000000107057824 */ /* 0x000fc800020e063d */
[----:B------:R-:W-:-:S05]  /*3a50*/  F2FP.BF16.F32.PACK_AB R10, RZ, R10 ;  /* 0x0000000aff0a723e */ /* 0x000fca00000010ff */
[----:B------:R0:W-:Y:S01]  /*3a60*/  @P3 STG.E.U16 desc[UR50][R4.64], R10 ;  /* 0x0000000a04003986 */ /* 0x0001e2000c101532 */
[----:B------:R-:W-:Y:S05]  /*3a70*/  @!P2 BRA `(.L_x_84) ;  /* 0x00000000000ca947 */ /* 0x000fea0003800000 */
[----:B0-----:R-:W-:-:S04]  /*3a80*/  IADD3 R4, P3, R32, UR42, RZ ;  /* 0x0000002a20047c10 */ /* 0x001fc8000ff7e0ff */
[----:B------:R-:W-:-:S05]  /*3a90*/  IADD3.X R5, R33, UR41, RZ, P3, !PT ;  /* 0x0000002921057c10 */ /* 0x000fca0009ffe4ff */
[----:B------:R0:W5:Y:S04]  /*3aa0*/  LDG.E.LTC128B.U16 R48, desc[UR50][R4.64] ;  /* 0x0000003204307981 */ /* 0x000168000c1e1520 */
.L_x_84:
[----:B------:R-:W-:Y:S05]  /*3ab0*/  BSYNC B1 ;  /* 0x0000000000017941 */ /* 0x000fea0003800000 */
.L_x_83:
[----:B0----5:R-:W-:Y:S01]  /*3ac0*/  IMAD.U32 R5, R48, 0x10000, RZ ;  /* 0x0001000030057824 */ /* 0x021fe200078e00ff */
[----:B------:R-:W-:Y:S01]  /*3ad0*/  IADD3 R4, P4, R8, R59, RZ ;  /* 0x0000003b08047210 */ /* 0x000fe20007f9e0ff */
[----:B------:R-:W-:Y:S01]  /*3ae0*/  BSSY B1, `(.L_x_85) ;  /* 0x000000b000017945 */ /* 0x000fe20003800000 */
[----:B------:R-:W-:Y:S01]  /*3af0*/  ISETP.GT.AND P3, PT, R3, 0x1, P1 ;  /* 0x000000010300780c */ /* 0x000fe20000f64270 */
[----:B------:R-:W-:-:S04]  /*3b00*/  FMUL R5, R5, R58 ;  /* 0x0000003a05057220 */ /* 0x000fc80000400000 */
[----:B------:R-:W-:-:S05]  /*3b10*/  FFMA R5, R26, R23, R5 ;  /* 0x000000171a057223 */ /* 0x000fca0000000005 */
[----:B------:R-:W-:Y:S01]  /*3b20*/  F2FP.BF16.F32.PACK_AB R10, RZ, R5 ;  /* 0x00000005ff0a723e */ /* 0x000fe200000010ff */
[----:B------:R-:W-:-:S05]  /*3b30*/  IMAD.X R5, R9, 0x1, R61, P4 ;  /* 0x0000000109057824 */ /* 0x000fca00020e063d */
[----:B------:R0:W-:Y:S01]  /*3b40*/  @P2 STG.E.U16 desc[UR50][R4.64], R10 ;  /* 0x0000000a04002986 */ /* 0x0001e2000c101532 */
[----:B------:R-:W-:Y:S05]  /*3b50*/  @!P3 BRA `(.L_x_86) ;  /* 0x00000000000cb947 */ /* 0x000fea0003800000 */
[----:B0-----:R-:W-:-:S04]  /*3b60*/  IADD3 R4, P2, R32, UR44, RZ ;  /* 0x0000002c20047c10 */ /* 0x001fc8000ff5e0ff */
[----:B------:R-:W-:-:S05]  /*3b70*/  IADD3.X R5, R33, UR41, RZ, P2, !PT ;  /* 0x0000002921057c10 */ /* 0x000fca00097fe4ff */
[----:B------:R0:W5:Y:S04]  /*3b80*/  LDG.E.LTC128B.U16 R48, desc[UR50][R4.64] ;  /* 0x0000003204307981 */ /* 0x000168000c1e1520 */
.L_x_86:
[----:B------:R-:W-:Y:S05]  /*3b90*/  BSYNC B1 ;  /* 0x0000000000017941 */ /* 0x000fea0003800000 */
.L_x_85:
        /* <DEDUP_REMOVED lines=13> */
.L_x_88:
[----:B------:R-:W-:Y:S05]  /*3c70*/  BSYNC B1 ;  /* 0x0000000000017941 */ /* 0x000fea0003800000 */
.L_x_87:
[----:B0----5:R-:W-:Y:S01]  /*3c80*/  IMAD.U32 R5, R48, 0x10000, RZ ;  /* 0x0001000030057824 */ /* 0x021fe200078e00ff */
[----:B------:R-:W-:Y:S01]  /*3c90*/  IADD3 R4, P3, R6, R69, RZ ;  /* 0x0000004506047210 */ /* 0x000fe20007f7e0ff */
[----:B------:R-:W-:Y:S01]  /*3ca0*/  BSSY B1, `(.L_x_89) ;  /* 0x000000c000017945 */ /* 0x000fe20003800000 */
[----:B------:R-:W-:Y:S01]  /*3cb0*/  ISETP.GT.AND P0, PT, R3, 0x9, P0 ;  /* 0x000000090300780c */ /* 0x000fe20000704270 */
[----:B------:R-:W-:-:S04]  /*3cc0*/  FMUL R5, R5, R58 ;  /* 0x0000003a05057220 */ /* 0x000fc80000400000 */
[----:B------:R-:W-:-:S05]  /*3cd0*/  FFMA R5, R28, R23, R5 ;  /* 0x000000171c057223 */ /* 0x000fca0000000005 */
        /* <DEDUP_REMOVED lines=8> */
.L_x_90:
[----:B------:R-:W-:Y:S05]  /*3d60*/  BSYNC B1 ;  /* 0x0000000000017941 */ /* 0x000fea0003800000 */
.L_x_89:
        /* <DEDUP_REMOVED lines=13> */
.L_x_92:
[----:B------:R-:W-:Y:S05]  /*3e40*/  BSYNC B1 ;  /* 0x0000000000017941 */ /* 0x000fea0003800000 */
.L_x_91:
[----:B0----5:R-:W-:Y:S01]  /*3e50*/  IMAD.U32 R5, R48, 0x10000, RZ ;  /* 0x0001000030057824 */ /* 0x021fe200078e00ff */
[----:B------:R-:W-:Y:S01]  /*3e60*/  ISETP.GT.AND P1, PT, R3, 0x9, P1 ;  /* 0x000000090300780c */ /* 0x000fe20000f24270 */
[----:B------:R-:W-:Y:S01]  /*3e70*/  BSSY B1, `(.L_x_93) ;  /* 0x000000c000017945 */ /* 0x000fe20003800000 */
[----:B------:R-:W-:Y:S01]  /*3e80*/  IADD3 R4, P0, R8, R69, RZ ;  /* 0x0000004508047210 */ /* 0x000fe20007f1e0ff */
[----:B------:R-:W-:-:S04]  /*3e90*/  FMUL R5, R5, R58 ;  /* 0x0000003a05057220 */ /* 0x000fc80000400000 */
[----:B------:R-:W-:-:S05]  /*3ea0*/  FFMA R5, R30, R23, R5 ;  /* 0x000000171e057223 */ /* 0x000fca0000000005 */
[----:B------:R-:W-:Y:S01]  /*3eb0*/  F2FP.BF16.F32.PACK_AB R6, RZ, R5 ;  /* 0x00000005ff06723e */ /* 0x000fe200000010ff */
[----:B------:R-:W-:-:S03]  /*3ec0*/  IMAD.X R5, R9, 0x1, R61, P0 ;  /* 0x0000000109057824 */ /* 0x000fc600000e063d */
[----:B------:R-:W-:Y:S02]  /*3ed0*/  PRMT R7, R6, 0x7610, R7 ;  /* 0x0000761006077816 */ /* 0x000fe40000000007 */
[----:B------:R-:W-:-:S03]  /*3ee0*/  IADD3 R6, P0, R32, UR46, RZ ;  /* 0x0000002e20067c10 */ /* 0x000fc6000ff1e0ff */
[----:B------:R0:W-:Y:S02]  /*3ef0*/  @P3 STG.E.U16 desc[UR50][R4.64], R7 ;  /* 0x0000000704003986 */ /* 0x0001e4000c101532 */
[----:B0-----:R-:W-:Y:S01]  /*3f00*/  IADD3.X R7, R33, UR41, RZ, P0, !PT ;  /* 0x0000002921077c10 */ /* 0x001fe200087fe4ff */
[----:B------:R-:W-:Y:S07]  /*3f10*/  @!P1 BRA `(.L_x_94) ;  /* 0x0000000000049947 */ /* 0x000fee0003800000 */
[----:B------:R0:W5:Y:S02]  /*3f20*/  LDG.E.LTC128B.U16 R48, desc[UR50][R6.64] ;  /* 0x0000003206307981 */ /* 0x000164000c1e1520 */
.L_x_94:
[----:B------:R-:W-:Y:S05]  /*3f30*/  BSYNC B1 ;  /* 0x0000000000017941 */ /* 0x000fea0003800000 */
.L_x_93:
[----:B------:R-:W-:Y:S05]  /*3f40*/  @!P1 BRA `(.L_x_95) ;  /* 0x0000000c000c9947 */ /* 0x000fea0003800000 */
[----:B-----5:R-:W-:-:S04]  /*3f50*/  IMAD.U32 R3, R48, 0x10000, RZ ;  /* 0x0001000030037824 */ /* 0x020fc800078e00ff */
[----:B------:R-:W-:-:S04]  /*3f60*/  FMUL R4, R3, R58 ;  /* 0x0000003a03047220 */ /* 0x000fc80000400000 */
[----:B------:R-:W-:Y:S01]  /*3f70*/  FFMA R31, R31, R23, R4 ;  /* 0x000000171f1f7223 */ /* 0x000fe20000000004 */
[----:B------:R-:W-:-:S04]  /*3f80*/  IADD3 R4, P0, R8, R70, RZ ;  /* 0x0000004608047210 */ /* 0x000fc80007f1e0ff */
[----:B------:R-:W-:Y:S01]  /*3f90*/  F2FP.BF16.F32.PACK_AB R31, RZ, R31 ;  /* 0x0000001fff1f723e */ /* 0x000fe200000010ff */
[----:B------:R-:W-:-:S05]  /*3fa0*/  IMAD.X R5, R9, 0x1, R61, P0 ;  /* 0x0000000109057824 */ /* 0x000fca00000e063d */
[----:B------:R0:W-:Y:S01]  /*3fb0*/  STG.E.U16 desc[UR50][R4.64], R31 ;  /* 0x0000001f04007986 */ /* 0x0001e2000c101532 */
[----:B------:R-:W-:Y:S05]  /*3fc0*/  BRA `(.L_x_95) ;  /* 0x0000000800ec7947 */ /* 0x000fea0003800000 */
.L_x_34:
[----:B------:R-:W-:Y:S01]  /*3fd0*/  ULDC.64 UR4, c[0x0][0x5c0] ;  /* 0x0001700000047ab9 */ /* 0x000fe20000000a00 */
[-C--:B------:R-:W-:Y:S01]  /*3fe0*/  FMUL R48, R48, R23.reuse ;  /* 0x0000001730307220 */ /* 0x080fe20000400000 */
[----:B------:R-:W-:Y:S01]  /*3ff0*/  LEA R6, P1, R74, UR4, 0x1 ;  /* 0x000000044a067c11 */ /* 0x000fe2000f8208ff */
[-C--:B------:R-:W-:Y:S01]  /*4000*/  FMUL R49, R49, R23.reuse ;  /* 0x0000001731317220 */ /* 0x080fe20000400000 */
[----:B------:R-:W-:Y:S01]  /*4010*/  ISETP.GT.AND P5, PT, R3, 0x1, P0 ;  /* 0x000000010300780c */ /* 0x000fe200007a4270 */
[-C--:B------:R-:W-:Y:S01]  /*4020*/  FMUL R50, R50, R23.reuse ;  /* 0x0000001732327220 */ /* 0x080fe20000400000 */
[----:B------:R-:W-:Y:S01]  /*4030*/  LEA.HI.X R7, R74, UR5, R85, 0x1, P1 ;  /* 0x000000054a077c11 */ /* 0x000fe200088f0c55 */
[-C--:B------:R-:W-:Y:S01]  /*4040*/  FMUL R51, R51, R23.reuse ;  /* 0x0000001733337220 */ /* 0x080fe20000400000 */
[----:B------:R-:W-:Y:S01]  /*4050*/  ISETP.GT.AND P1, PT, R4, 0x8, PT ;  /* 0x000000080400780c */ /* 0x000fe20003f24270 */
[-C--:B------:R-:W-:Y:S01]  /*4060*/  FMUL R52, R52, R23.reuse ;  /* 0x0000001734347220 */ /* 0x080fe20000400000 */
[----:B------:R-:W-:Y:S01]  /*4070*/  F2FP.BF16.F32.PACK_AB R48, RZ, R48 ;  /* 0x00000030ff30723e */ /* 0x000fe200000010ff */
[-C--:B------:R-:W-:Y:S01]  /*4080*/  FMUL R53, R53, R23.reuse ;  /* 0x0000001735357220 */ /* 0x080fe20000400000 */
[----:B------:R-:W-:Y:S01]  /*4090*/  ISETP.GT.AND P3, PT, R3, RZ, P1 ;  /* 0x000000ff0300720c */ /* 0x000fe20000f64270 */
[----:B------:R-:W-:Y:S01]  /*40a0*/  FMUL R54, R54, R23 ;  /* 0x0000001736367220 */ /* 0x000fe20000400000 */
[----:B------:R-:W-:Y:S01]  /*40b0*/  F2FP.BF16.F32.PACK_AB R49, RZ, R49 ;  /* 0x00000031ff31723e */ /* 0x000fe200000010ff */
[----:B------:R-:W-:Y:S01]  /*40c0*/  @P2 STG.E.U16 desc[UR50][R6.64], R48 ;  /* 0x0000003006002986 */ /* 0x000fe2000c101532 */
[C---:B------:R-:W-:Y:S01]  /*40d0*/  LEA R8, P2, R60.reuse, R6, 0x1 ;  /* 0x000000063c087211 */ /* 0x040fe200078408ff */
[----:B------:R-:W-:Y:S01]  /*40e0*/  FMUL R55, R55, R23 ;  /* 0x0000001737377220 */ /* 0x000fe20000400000 */
[----:B------:R-:W-:Y:S01]  /*40f0*/  F2FP.BF16.F32.PACK_AB R50, RZ, R50 ;  /* 0x00000032ff32723e */ /* 0x000fe200000010ff */
[----:B------:R-:W-:Y:S01]  /*4100*/  @P5 STG.E.U16 desc[UR50][R6.64+0x2], R49 ;  /* 0x0000023106005986 */ /* 0x000fe2000c101532 */
[----:B------:R-:W-:Y:S01]  /*4110*/  LEA.HI.X R9, R60, R7, R63, 0x1, P2 ;  /* 0x000000073c097211 */ /* 0x000fe200010f0c3f */
[-C--:B------:R-:W-:Y:S01]  /*4120*/  FMUL R40, R40, R23.reuse ;  /* 0x0000001728287220 */ /* 0x080fe20000400000 */
[----:B------:R-:W-:Y:S01]  /*4130*/  ISETP.GT.AND P4, PT, R3, 0x1, P1 ;  /* 0x000000010300780c */ /* 0x000fe20000f84270 */
[-C--:B------:R-:W-:Y:S01]  /*4140*/  FMUL R41, R41, R23.reuse ;  /* 0x0000001729297220 */ /* 0x080fe20000400000 */
[C---:B------:R-:W-:Y:S01]  /*4150*/  ISETP.GT.AND P2, PT, R3.reuse, 0x8, P0 ;  /* 0x000000080300780c */ /* 0x040fe20000744270 */
[----:B------:R-:W-:Y:S01]  /*4160*/  @P3 STG.E.U16 desc[UR50][R8.64], R50 ;  /* 0x0000003208003986 */ /* 0x000fe2000c101532 */
[C---:B------:R-:W-:Y:S01]  /*4170*/  ISETP.GT.AND P0, PT, R3.reuse, 0x9, P0 ;  /* 0x000000090300780c */ /* 0x040fe20000704270 */
[-C--:B------:R-:W-:Y:S01]  /*4180*/  FMUL R42, R42, R23.reuse ;  /* 0x000000172a2a7220 */ /* 0x080fe20000400000 */
[----:B------:R-:W-:Y:S01]  /*4190*/  ISETP.GT.AND P3, PT, R3, 0x8, P1 ;  /* 0x000000080300780c */ /* 0x000fe20000f64270 */
[-C--:B------:R-:W-:Y:S01]  /*41a0*/  FMUL R43, R43, R23.reuse ;  /* 0x000000172b2b7220 */ /* 0x080fe20000400000 */
[----:B------:R-:W-:Y:S01]  /*41b0*/  ISETP.GT.AND P1, PT, R3, 0x9, P1 ;  /* 0x000000090300780c */ /* 0x000fe20000f24270 */
[----:B------:R-:W-:Y:S01]  /*41c0*/  FMUL R44, R44, R23 ;  /* 0x000000172c2c7220 */ /* 0x000fe20000400000 */
[----:B------:R-:W-:Y:S01]  /*41d0*/  F2FP.BF16.F32.PACK_AB R51, RZ, R51 ;  /* 0x00000033ff33723e */ /* 0x000fe200000010ff */
[-C--:B------:R-:W-:Y:S01]  /*41e0*/  FMUL R45, R45, R23.reuse ;  /* 0x000000172d2d7220 */ /* 0x080fe20000400000 */
[----:B------:R-:W-:Y:S01]  /*41f0*/  F2FP.BF16.F32.PACK_AB R52, RZ, R52 ;  /* 0x00000034ff34723e */ /* 0x000fe200000010ff */
[----:B------:R-:W-:Y:S01]  /*4200*/  FMUL R46, R46, R23 ;  /* 0x000000172e2e7220 */ /* 0x000fe20000400000 */
[----:B------:R-:W-:Y:S01]  /*4210*/  F2FP.BF16.F32.PACK_AB R53, RZ, R53 ;  /* 0x00000035ff35723e */ /* 0x000fe200000010ff */
[----:B------:R-:W-:Y:S01]  /*4220*/  @P4 STG.E.U16 desc[UR50][R8.64+0x2], R51 ;  /* 0x0000023308004986 */ /* 0x000fe2000c101532 */
[----:B------:R-:W-:Y:S01]  /*4230*/  F2FP.BF16.F32.PACK_AB R54, RZ, R54 ;  /* 0x00000036ff36723e */ /* 0x000fe200000010ff */
[----:B------:R-:W-:Y:S01]  /*4240*/  FMUL R47, R47, R23 ;  /* 0x000000172f2f7220 */ /* 0x000fe20000400000 */
[----:B------:R-:W-:Y:S01]  /*4250*/  F2FP.BF16.F32.PACK_AB R55, RZ, R55 ;  /* 0x00000037ff37723e */ /* 0x000fe200000010ff */
[----:B------:R-:W-:Y:S01]  /*4260*/  @P2 STG.E.U16 desc[UR50][R6.64+0x10], R52 ;  /* 0x0000103406002986 */ /* 0x000fe2000c101532 */
[----:B------:R-:W-:Y:S01]  /*4270*/  IADD3 R10, P5, R6, R59, RZ ;  /* 0x0000003b060a7210 */ /* 0x000fe20007fbe0ff */
[----:B------:R-:W-:Y:S01]  /*4280*/  FMUL R32, R32, R23 ;  /* 0x0000001720207220 */ /* 0x000fe20000400000 */
[----:B------:R-:W-:Y:S01]  /*4290*/  IADD3 R12, P4, R6, R68, RZ ;  /* 0x00000044060c7210 */ /* 0x000fe20007f9e0ff */
[----:B------:R-:W-:Y:S01]  /*42a0*/  @P0 STG.E.U16 desc[UR50][R6.64+0x12], R53 ;  /* 0x0000123506000986 */ /* 0x000fe2000c101532 */
[----:B------:R-:W-:Y:S01]  /*42b0*/  ISETP.GT.AND P0, PT, R4, 0x88, PT ;  /* 0x000000880400780c */ /* 0x000fe20003f04270 */
[--C-:B------:R-:W-:Y:S01]  /*42c0*/  IMAD.X R11, R7, 0x1, R61.reuse, P5 ;  /* 0x00000001070b7824 */ /* 0x100fe200028e063d */
[----:B------:R-:W-:Y:S01]  /*42d0*/  F2FP.BF16.F32.PACK_AB R40, RZ, R40 ;  /* 0x00000028ff28723e */ /* 0x000fe200000010ff */
[----:B------:R-:W-:Y:S01]  /*42e0*/  @P3 STG.E.U16 desc[UR50][R8.64+0x10], R54 ;  /* 0x0000103608003986 */ /* 0x000fe2000c101532 */
[----:B------:R-:W-:Y:S01]  /*42f0*/  ISETP.GT.AND P5, PT, R3, RZ, P0 ;  /* 0x000000ff0300720c */ /* 0x000fe200007a4270 */
[--C-:B------:R-:W-:Y:S01]  /*4300*/  IMAD.X R13, R7, 0x1, R61.reuse, P4 ;  /* 0x00000001070d7824 */ /* 0x100fe200020e063d */
[----:B------:R-:W-:Y:S01]  /*4310*/  IADD3 R14, P4, R8, R59, RZ ;  /* 0x0000003b080e7210 */ /* 0x000fe20007f9e0ff */
[----:B------:R-:W-:Y:S01]  /*4320*/  @P1 STG.E.U16 desc[UR50][R8.64+0x12], R55 ;  /* 0x0000123708001986 */ /* 0x000fe2000c101532 */
[----:B------:R-:W-:Y:S01]  /*4330*/  ISETP.GT.AND P1, PT, R4, 0x80, PT ;  /* 0x000000800400780c */ /* 0x000fe20003f24270 */
[----:B------:R-:W-:Y:S01]  /*4340*/  FMUL R33, R33, R23 ;  /* 0x0000001721217220 */ /* 0x000fe20000400000 */
[----:B------:R-:W-:Y:S01]  /*4350*/  F2FP.BF16.F32.PACK_AB R41, RZ, R41 ;  /* 0x00000029ff29723e */ /* 0x000fe200000010ff */
[--C-:B------:R-:W-:Y:S01]  /*4360*/  IMAD.X R15, R9, 0x1, R61.reuse, P4 ;  /* 0x00000001090f7824 */ /* 0x100fe200020e063d */
[C---:B------:R-:W-:Y:S01]  /*4370*/  ISETP.GT.AND P2, PT, R3.reuse, RZ, P1 ;  /* 0x000000ff0300720c */ /* 0x040fe20000f44270 */
[-C--:B------:R-:W-:Y:S01]  /*4380*/  FMUL R34, R34, R23.reuse ;  /* 0x0000001722227220 */ /* 0x080fe20000400000 */
[----:B------:R-:W-:Y:S01]  /*4390*/  ISETP.GT.AND P3, PT, R3, 0x1, P1 ;  /* 0x000000010300780c */ /* 0x000fe20000f64270 */
[-C--:B------:R-:W-:Y:S01]  /*43a0*/  FMUL R35, R35, R23.reuse ;  /* 0x0000001723237220 */ /* 0x080fe20000400000 */
[----:B------:R-:W-:Y:S01]  /*43b0*/  F2FP.BF16.F32.PACK_AB R42, RZ, R42 ;  /* 0x0000002aff2a723e */ /* 0x000fe200000010ff */
[-C--:B------:R-:W-:Y:S01]  /*43c0*/  FMUL R36, R36, R23.reuse ;  /* 0x0000001724247220 */ /* 0x080fe20000400000 */
[----:B------:R-:W-:Y:S01]  /*43d0*/  IADD3 R20, P4, R8, R68, RZ ;  /* 0x0000004408147210 */ /* 0x000fe20007f9e0ff */
[----:B------:R-:W-:Y:S01]  /*43e0*/  FMUL R37, R37, R23 ;  /* 0x0000001725257220 */ /* 0x000fe20000400000 */
[----:B------:R-:W-:Y:S01]  /*43f0*/  F2FP.BF16.F32.PACK_AB R43, RZ, R43 ;  /* 0x0000002bff2b723e */ /* 0x000fe200000010ff */
[----:B------:R-:W-:Y:S01]  /*4400*/  FMUL R38, R38, R23 ;  /* 0x0000001726267220 */ /* 0x000fe20000400000 */
[----:B------:R-:W-:Y:S01]  /*4410*/  F2FP.BF16.F32.PACK_AB R44, RZ, R44 ;  /* 0x0000002cff2c723e */ /* 0x000fe200000010ff */
[--C-:B------:R-:W-:Y:S01]  /*4420*/  IMAD.X R21, R9, 0x1, R61.reuse, P4 ;  /* 0x0000000109157824 */ /* 0x100fe200020e063d */
[----:B------:R-:W-:Y:S01]  /*4430*/  F2FP.BF16.F32.PACK_AB R45, RZ, R45 ;  /* 0x0000002dff2d723e */ /* 0x000fe200000010ff */
[----:B------:R0:W-:Y:S01]  /*4440*/  @P2 STG.E.U16 desc[UR50][R10.64], R40 ;  /* 0x000000280a002986 */ /* 0x0001e2000c101532 */
[----:B------:R-:W-:Y:S01]  /*4450*/  ISETP.GT.AND P2, PT, R3, 0x8, P1 ;  /* 0x000000080300780c */ /* 0x000fe20000f44270 */
[-C--:B------:R-:W-:Y:S01]  /*4460*/  FMUL R39, R39, R23.reuse ;  /* 0x0000001727277220 */ /* 0x080fe20000400000 */
[C---:B------:R-:W-:Y:S01]  /*4470*/  ISETP.GT.AND P1, PT, R3.reuse, 0x9, P1 ;  /* 0x000000090300780c */ /* 0x040fe20000f24270 */
[----:B------:R1:W-:Y:S01]  /*4480*/  @P3 STG.E.U16 desc[UR50][R12.64], R41 ;  /* 0x000000290c003986 */ /* 0x0003e2000c101532 */
[----:B------:R-:W-:Y:S01]  /*4490*/  ISETP.GT.AND P3, PT, R3, 0x1, P0 ;  /* 0x000000010300780c */ /* 0x000fe20000764270 */
[----:B------:R-:W-:Y:S01]  /*44a0*/  FMUL R24, R24, R23 ;  /* 0x0000001718187220 */ /* 0x000fe20000400000 */
[----:B------:R-:W-:Y:S01]  /*44b0*/  F2FP.BF16.F32.PACK_AB R46, RZ, R46 ;  /* 0x0000002eff2e723e */ /* 0x000fe200000010ff */
[----:B------:R-:W-:Y:S01]  /*44c0*/  @P5 STG.E.U16 desc[UR50][R14.64], R42 ;  /* 0x0000002a0e005986 */ /* 0x000fe2000c101532 */
[----:B------:R-:W-:Y:S01]  /*44d0*/  F2FP.BF16.F32.PACK_AB R47, RZ, R47 ;  /* 0x0000002fff2f723e */ /* 0x000fe200000010ff */
[-C--:B------:R-:W-:Y:S01]  /*44e0*/  FMUL R25, R25, R23.reuse ;  /* 0x0000001719197220 */ /* 0x080fe20000400000 */
[----:B------:R-:W-:Y:S01]  /*44f0*/  F2FP.BF16.F32.PACK_AB R32, RZ, R32 ;  /* 0x00000020ff20723e */ /* 0x000fe200000010ff */
[----:B------:R-:W-:Y:S01]  /*4500*/  FMUL R26, R26, R23 ;  /* 0x000000171a1a7220 */ /* 0x000fe20000400000 */
[C---:B0-----:R-:W-:Y:S01]  /*4510*/  IADD3 R40, P5, R6.reuse, R69, RZ ;  /* 0x0000004506287210 */ /* 0x041fe20007fbe0ff */
[-C--:B------:R-:W-:Y:S01]  /*4520*/  FMUL R27, R27, R23.reuse ;  /* 0x000000171b1b7220 */ /* 0x080fe20000400000 */
[-C--:B------:R-:W-:Y:S01]  /*4530*/  IADD3 R6, P4, R6, R70.reuse, RZ ;  /* 0x0000004606067210 */ /* 0x080fe20007f9e0ff */
[----:B------:R-:W-:Y:S01]  /*4540*/  FMUL R28, R28, R23 ;  /* 0x000000171c1c7220 */ /* 0x000fe20000400000 */
[----:B------:R-:W-:Y:S01]  /*4550*/  F2FP.BF16.F32.PACK_AB R33, RZ, R33 ;  /* 0x00000021ff21723e */ /* 0x000fe200000010ff */
[C-C-:B-1----:R-:W-:Y:S01]  /*4560*/  IMAD.X R41, R7.reuse, 0x1, R61.reuse, P5 ;  /* 0x0000000107297824 */ /* 0x142fe200028e063d */
[----:B------:R0:W-:Y:S01]  /*4570*/  @P3 STG.E.U16 desc[UR50][R20.64], R43 ;  /* 0x0000002b14003986 */ /* 0x0001e2000c101532 */
[--C-:B------:R-:W-:Y:S01]  /*4580*/  IMAD.X R7, R7, 0x1, R61.reuse, P4 ;  /* 0x0000000107077824 */ /* 0x100fe200020e063d */
[----:B------:R-:W-:Y:S01]  /*4590*/  ISETP.GT.AND P3, PT, R4, 0x100, PT ;  /* 0x000001000400780c */ /* 0x000fe20003f64270 */
[----:B------:R-:W-:Y:S01]  /*45a0*/  FMUL R29, R29, R23 ;  /* 0x000000171d1d7220 */ /* 0x000fe20000400000 */
[----:B------:R-:W-:Y:S01]  /*45b0*/  @P2 STG.E.U16 desc[UR50][R40.64], R44 ;  /* 0x0000002c28002986 */ /* 0x000fe2000c101532 */
[----:B------:R-:W-:Y:S01]  /*45c0*/  IADD3 R12, P2, R8, R69, RZ ;  /* 0x00000045080c7210 */ /* 0x000fe20007f5e0ff */
[-C--:B------:R-:W-:Y:S01]  /*45d0*/  FMUL R30, R30, R23.reuse ;  /* 0x000000171e1e7220 */ /* 0x080fe20000400000 */
[C---:B------:R-:W-:Y:S01]  /*45e0*/  ISETP.GT.AND P4, PT, R3.reuse, RZ, P3 ;  /* 0x000000ff0300720c */ /* 0x040fe20001f84270 */
[----:B------:R1:W-:Y:S01]  /*45f0*/  @P1 STG.E.U16 desc[UR50][R6.64], R45 ;  /* 0x0000002d06001986 */ /* 0x0003e2000c101532 */
[----:B------:R-:W-:Y:S01]  /*4600*/  ISETP.GT.AND P1, PT, R3, 0x8, P0 ;  /* 0x000000080300780c */ /* 0x000fe20000724270 */
[----:B------:R-:W-:Y:S01]  /*4610*/  IMAD.X R13, R9, 0x1, R61, P2 ;  /* 0x00000001090d7824 */ /* 0x000fe200010e063d */
[----:B------:R-:W-:Y:S01]  /*4620*/  ISETP.GT.AND P0, PT, R3, 0x9, P0 ;  /* 0x000000090300780c */ /* 0x000fe20000704270 */
[----:B------:R-:W-:Y:S01]  /*4630*/  FMUL R31, R31, R23 ;  /* 0x000000171f1f7220 */ /* 0x000fe20000400000 */
[----:B------:R-:W-:-:S02]  /*4640*/  IADD3 R8, P5, R8, R70, RZ ;  /* 0x0000004608087210 */ /* 0x000fc40007fbe0ff */
[----:B------:R-:W-:Y:S02]  /*4650*/  ISETP.GT.AND P2, PT, R4, 0x108, PT ;  /* 0x000001080400780c */ /* 0x000fe40003f44270 */
[----:B------:R-:W-:Y:S01]  /*4660*/  F2FP.BF16.F32.PACK_AB R34, RZ, R34 ;  /* 0x00000022ff22723e */ /* 0x000fe200000010ff */
[--C-:B------:R-:W-:Y:S01]  /*4670*/  IMAD.X R9, R9, 0x1, R61.reuse, P5 ;  /* 0x0000000109097824 */ /* 0x100fe200028e063d */
[----:B0-----:R-:W-:Y:S02]  /*4680*/  IADD3 R20, P5, R14, R68, RZ ;  /* 0x000000440e147210 */ /* 0x001fe40007fbe0ff */
[----:B------:R-:W-:Y:S01]  /*4690*/  F2FP.BF16.F32.PACK_AB R35, RZ, R35 ;  /* 0x00000023ff23723e */ /* 0x000fe200000010ff */
[----:B------:R0:W-:Y:S01]  /*46a0*/  @P1 STG.E.U16 desc[UR50][R12.64], R46 ;  /* 0x0000002e0c001986 */ /* 0x0001e2000c101532 */
[----:B-1----:R-:W-:Y:S01]  /*46b0*/  IADD3 R6, P1, R10, R59, RZ ;  /* 0x0000003b0a067210 */ /* 0x002fe20007f3e0ff */
[--C-:B------:R-:W-:Y:S01]  /*46c0*/  IMAD.X R21, R15, 0x1, R61.reuse, P5 ;  /* 0x000000010f157824 */ /* 0x100fe200028e063d */
[----:B------:R-:W-:Y:S01]  /*46d0*/  F2FP.BF16.F32.PACK_AB R36, RZ, R36 ;  /* 0x00000024ff24723e */ /* 0x000fe200000010ff */
[----:B------:R1:W-:Y:S01]  /*46e0*/  @P0 STG.E.U16 desc[UR50][R8.64], R47 ;  /* 0x0000002f08000986 */ /* 0x0003e2000c101532 */
[----:B------:R-:W-:Y:S01]  /*46f0*/  ISETP.GT.AND P0, PT, R3, RZ, P2 ;  /* 0x000000ff0300720c */ /* 0x000fe20001704270 */
[----:B------:R-:W-:Y:S01]  /*4700*/  IMAD.X R7, R11, 0x1, R61, P1 ;  /* 0x000000010b077824 */ /* 0x000fe200008e063d */
[----:B------:R-:W-:-:S02]  /*4710*/  ISETP.GT.AND P1, PT, R3, 0x1, P3 ;  /* 0x000000010300780c */ /* 0x000fc40001f24270 */
[----:B------:R-:W-:Y:S02]  /*4720*/  F2FP.BF16.F32.PACK_AB R37, RZ, R37 ;  /* 0x00000025ff25723e */ /* 0x000fe400000010ff */
[----:B------:R-:W-:Y:S01]  /*4730*/  @P4 STG.E.U16 desc[UR50][R6.64], R32 ;  /* 0x0000002006004986 */ /* 0x000fe2000c101532 */
[----:B0-----:R-:W-:Y:S02]  /*4740*/  IADD3 R12, P4, R10, R68, RZ ;  /* 0x000000440a0c7210 */ /* 0x001fe40007f9e0ff */
[----:B------:R-:W-:Y:S02]  /*4750*/  F2FP.BF16.F32.PACK_AB R38, RZ, R38 ;  /* 0x00000026ff26723e */ /* 0x000fe400000010ff */
[----:B------:R-:W-:Y:S01]  /*4760*/  F2FP.BF16.F32.PACK_AB R39, RZ, R39 ;  /* 0x00000027ff27723e */ /* 0x000fe200000010ff */
[----:B------:R-:W-:Y:S01]  /*4770*/  IMAD.X R13, R11, 0x1, R61, P4 ;  /* 0x000000010b0d7824 */ /* 0x000fe200020e063d */
[----:B-1----:R-:W-:Y:S02]  /*4780*/  IADD3 R8, P4, R14, R59, RZ ;  /* 0x0000003b0e087210 */ /* 0x002fe40007f9e0ff */
[----:B------:R-:W-:-:S02]  /*4790*/  F2FP.BF16.F32.PACK_AB R24, RZ, R24 ;  /* 0x00000018ff18723e */ /* 0x000fc400000010ff */
[----:B------:R0:W-:Y:S01]  /*47a0*/  @P1 STG.E.U16 desc[UR50][R12.64], R33 ;  /* 0x000000210c001986 */ /* 0x0001e2000c101532 */
[----:B------:R-:W-:Y:S01]  /*47b0*/  IMAD.X R9, R15, 0x1, R61, P4 ;  /* 0x000000010f097824 */ /* 0x000fe200020e063d */
[----:B------:R-:W-:Y:S02]  /*47c0*/  ISETP.GT.AND P4, PT, R3, 0x1, P2 ;  /* 0x000000010300780c */ /* 0x000fe40001784270 */
[C---:B------:R-:W-:Y:S02]  /*47d0*/  ISETP.GT.AND P1, PT, R4.reuse, 0x180, PT ;  /* 0x000001800400780c */ /* 0x040fe40003f24270 */
[----:B------:R-:W-:Y:S01]  /*47e0*/  @P0 STG.E.U16 desc[UR50][R8.64], R34 ;  /* 0x0000002208000986 */ /* 0x000fe2000c101532 */
[----:B------:R-:W-:Y:S02]  /*47f0*/  ISETP.GT.AND P0, PT, R4, 0x188, PT ;  /* 0x000001880400780c */ /* 0x000fe40003f04270 */
[----:B------:R-:W-:Y:S02]  /*4800*/  IADD3 R4, P5, R10, R69, RZ ;  /* 0x000000450a047210 */ /* 0x000fe40007fbe0ff */
[----:B------:R-:W-:-:S02]  /*4810*/  F2FP.BF16.F32.PACK_AB R25, RZ, R25 ;  /* 0x00000019ff19723e */ /* 0x000fc400000010ff */
[----:B------:R-:W-:Y:S01]  /*4820*/  F2FP.BF16.F32.PACK_AB R26, RZ, R26 ;  /* 0x0000001aff1a723e */ /* 0x000fe200000010ff */
[----:B------:R-:W-:Y:S01]  /*4830*/  IMAD.X R5, R11, 0x1, R61, P5 ;  /* 0x000000010b057824 */ /* 0x000fe200028e063d */
[----:B------:R-:W-:Y:S01]  /*4840*/  @P4 STG.E.U16 desc[UR50][R20.64], R35 ;  /* 0x0000002314004986 */ /* 0x000fe2000c101532 */
[C---:B------:R-:W-:Y:S02]  /*4850*/  ISETP.GT.AND P4, PT, R3.reuse, 0x8, P3 ;  /* 0x000000080300780c */ /* 0x040fe40001f84270 */
[C---:B------:R-:W-:Y:S02]  /*4860*/  ISETP.GT.AND P3, PT, R3.reuse, 0x9, P3 ;  /* 0x000000090300780c */ /* 0x040fe40001f64270 */
[C---:B------:R-:W-:Y:S02]  /*4870*/  ISETP.GT.AND P5, PT, R3.reuse, 0x8, P2 ;  /* 0x000000080300780c */ /* 0x040fe400017a4270 */
[----:B------:R-:W-:Y:S02]  /*4880*/  ISETP.GT.AND P2, PT, R3, 0x9, P2 ;  /* 0x000000090300780c */ /* 0x000fe40001744270 */
[----:B------:R-:W-:-:S02]  /*4890*/  F2FP.BF16.F32.PACK_AB R27, RZ, R27 ;  /* 0x0000001bff1b723e */ /* 0x000fc400000010ff */
[----:B------:R-:W-:Y:S02]  /*48a0*/  F2FP.BF16.F32.PACK_AB R28, RZ, R28 ;  /* 0x0000001cff1c723e */ /* 0x000fe400000010ff */
[----:B------:R-:W-:Y:S01]  /*48b0*/  F2FP.BF16.F32.PACK_AB R29, RZ, R29 ;  /* 0x0000001dff1d723e */ /* 0x000fe200000010ff */
[----:B------:R1:W-:Y:S01]  /*48c0*/  @P4 STG.E.U16 desc[UR50][R4.64], R36 ;  /* 0x0000002404004986 */ /* 0x0003e2000c101532 */
[----:B------:R-:W-:Y:S02]  /*48d0*/  IADD3 R10, P4, R10, R70, RZ ;  /* 0x000000460a0a7210 */ /* 0x000fe40007f9e0ff */
[----:B------:R-:W-:Y:S02]  /*48e0*/  F2FP.BF16.F32.PACK_AB R30, RZ, R30 ;  /* 0x0000001eff1e723e */ /* 0x000fe400000010ff */
[----:B------:R-:W-:Y:S01]  /*48f0*/  F2FP.BF16.F32.PACK_AB R31, RZ, R31 ;  /* 0x0000001fff1f723e */ /* 0x000fe200000010ff */
[----:B------:R-:W-:Y:S01]  /*4900*/  IMAD.X R11, R11, 0x1, R61, P4 ;  /* 0x000000010b0b7824 */ /* 0x000fe200020e063d */
[----:B0-----:R-:W-:-:S04]  /*4910*/  IADD3 R12, P4, R14, R69, RZ ;  /* 0x000000450e0c7210 */ /* 0x001fc80007f9e0ff */
[----:B------:R-:W-:Y:S01]  /*4920*/  @P3 STG.E.U16 desc[UR50][R10.64], R37 ;  /* 0x000000250a003986 */ /* 0x000fe2000c101532 */
[--C-:B------:R-:W-:Y:S01]  /*4930*/  IMAD.X R13, R15, 0x1, R61.reuse, P4 ;  /* 0x000000010f0d7824 */ /* 0x100fe200020e063d */
[----:B-1----:R-:W-:Y:S02]  /*4940*/  IADD3 R4, P4, R14, R70, RZ ;  /* 0x000000460e047210 */ /* 0x002fe40007f9e0ff */
[----:B------:R-:W-:Y:S02]  /*4950*/  ISETP.GT.AND P3, PT, R3, 0x1, P1 ;  /* 0x000000010300780c */ /* 0x000fe40000f64270 */
[----:B------:R-:W-:Y:S01]  /*4960*/  @P5 STG.E.U16 desc[UR50][R12.64], R38 ;  /* 0x000000260c005986 */ /* 0x000fe2000c101532 */
[----:B------:R-:W-:Y:S01]  /*4970*/  IMAD.X R5, R15, 0x1, R61, P4 ;  /* 0x000000010f057824 */ /* 0x000fe200020e063d */
[C---:B------:R-:W-:Y:S02]  /*4980*/  IADD3 R14, P5, R6.reuse, R59, RZ ;  /* 0x0000003b060e7210 */ /* 0x040fe40007fbe0ff */
[----:B------:R-:W-:-:S02]  /*4990*/  IADD3 R20, P4, R6, R68, RZ ;  /* 0x0000004406147210 */ /* 0x000fc40007f9e0ff */
[----:B------:R0:W-:Y:S01]  /*49a0*/  @P2 STG.E.U16 desc[UR50][R4.64], R39 ;  /* 0x0000002704002986 */ /* 0x0001e2000c101532 */
[----:B------:R-:W-:Y:S01]  /*49b0*/  ISETP.GT.AND P2, PT, R3, RZ, P1 ;  /* 0x000000ff0300720c */ /* 0x000fe20000f44270 */
[--C-:B------:R-:W-:Y:S01]  /*49c0*/  IMAD.X R15, R7, 0x1, R61.reuse, P5 ;  /* 0x00000001070f7824 */ /* 0x100fe200028e063d */
[----:B------:R-:W-:Y:S01]  /*49d0*/  ISETP.GT.AND P5, PT, R3, RZ, P0 ;  /* 0x000000ff0300720c */ /* 0x000fe200007a4270 */
[----:B------:R-:W-:Y:S01]  /*49e0*/  IMAD.X R21, R7, 0x1, R61, P4 ;  /* 0x0000000107157824 */ /* 0x000fe200020e063d */
[----:B0-----:R-:W-:-:S09]  /*49f0*/  IADD3 R4, P4, R8, R59, RZ ;  /* 0x0000003b08047210 */ /* 0x001fd20007f9e0ff */
[----:B------:R-:W-:Y:S01]  /*4a00*/  @P2 STG.E.U16 desc[UR50][R14.64], R24 ;  /* 0x000000180e002986 */ /* 0x000fe2000c101532 */
[----:B------:R-:W-:Y:S01]  /*4a10*/  ISETP.GT.AND P2, PT, R3, 0x1, P0 ;  /* 0x000000010300780c */ /* 0x000fe20000744270 */
[--C-:B------:R-:W-:Y:S02]  /*4a20*/  IMAD.X R5, R9, 0x1, R61.reuse, P4 ;  /* 0x0000000109057824 */ /* 0x100fe400020e063d */
[----:B------:R-:W-:Y:S01]  /*4a30*/  @P3 STG.E.U16 desc[UR50][R20.64], R25 ;  /* 0x0000001914003986 */ /* 0x000fe2000c101532 */
[C---:B------:R-:W-:Y:S02]  /*4a40*/  ISETP.GT.AND P3, PT, R3.reuse, 0x8, P1 ;  /* 0x000000080300780c */ /* 0x040fe40000f64270 */
[----:B------:R-:W-:Y:S01]  /*4a50*/  IADD3 R10, P4, R8, R68, RZ ;  /* 0x00000044080a7210 */ /* 0x000fe20007f9e0ff */
[----:B------:R0:W-:Y:S01]  /*4a60*/  @P5 STG.E.U16 desc[UR50][R4.64], R26 ;  /* 0x0000001a04005986 */ /* 0x0001e2000c101532 */
[----:B------:R-:W-:Y:S02]  /*4a70*/  IADD3 R12, P5, R6, R69, RZ ;  /* 0x00000045060c7210 */ /* 0x000fe40007fbe0ff */
[----:B------:R-:W-:Y:S01]  /*4a80*/  ISETP.GT.AND P1, PT, R3, 0x9, P1 ;  /* 0x000000090300780c */ /* 0x000fe20000f24270 */
[--C-:B------:R-:W-:Y:S01]  /*4a90*/  IMAD.X R11, R9, 0x1, R61.reuse, P4 ;  /* 0x00000001090b7824 */ /* 0x100fe200020e063d */
[----:B------:R-:W-:Y:S01]  /*4aa0*/  ISETP.GT.AND P4, PT, R3, 0x8, P0 ;  /* 0x000000080300780c */ /* 0x000fe20000784270 */
[----:B------:R-:W-:Y:S01]  /*4ab0*/  IMAD.X R13, R7, 0x1, R61, P5 ;  /* 0x00000001070d7824 */ /* 0x000fe200028e063d */
[----:B------:R-:W-:-:S02]  /*4ac0*/  ISETP.GT.AND P0, PT, R3, 0x9, P0 ;  /* 0x000000090300780c */ /* 0x000fc40000704270 */
[----:B------:R1:W-:Y:S01]  /*4ad0*/  @P2 STG.E.U16 desc[UR50][R10.64], R27 ;  /* 0x0000001b0a002986 */ /* 0x0003e2000c101532 */
[----:B0-----:R-:W-:-:S03]  /*4ae0*/  IADD3 R4, P2, R6, R70, RZ ;  /* 0x0000004606047210 */ /* 0x001fc60007f5e0ff */
[----:B------:R1:W-:Y:S01]  /*4af0*/  @P3 STG.E.U16 desc[UR50][R12.64], R28 ;  /* 0x0000001c0c003986 */ /* 0x0003e2000c101532 */
[C---:B------:R-:W-:Y:S02]  /*4b00*/  IADD3 R6, P3, R8.reuse, R69, RZ ;  /* 0x0000004508067210 */ /* 0x040fe40007f7e0ff */
[----:B------:R-:W-:Y:S01]  /*4b10*/  IADD3 R8, P5, R8, R70, RZ ;  /* 0x0000004608087210 */ /* 0x000fe20007fbe0ff */
[--C-:B------:R-:W-:Y:S02]  /*4b20*/  IMAD.X R5, R7, 0x1, R61.reuse, P2 ;  /* 0x0000000107057824 */ /* 0x100fe400010e063d */
[C-C-:B------:R-:W-:Y:S02]  /*4b30*/  IMAD.X R7, R9.reuse, 0x1, R61.reuse, P3 ;  /* 0x0000000109077824 */ /* 0x140fe400018e063d */
[----:B------:R-:W-:Y:S01]  /*4b40*/  IMAD.X R9, R9, 0x1, R61, P5 ;  /* 0x0000000109097824 */ /* 0x000fe200028e063d */
[----:B------:R1:W-:Y:S04]  /*4b50*/  @P1 STG.E.U16 desc[UR50][R4.64], R29 ;  /* 0x0000001d04001986 */ /* 0x0003e8000c101532 */
[----:B------:R1:W-:Y:S04]  /*4b60*/  @P4 STG.E.U16 desc[UR50][R6.64], R30 ;  /* 0x0000001e06004986 */ /* 0x0003e8000c101532 */
[----:B------:R1:W-:Y:S02]  /*4b70*/  @P0 STG.E.U16 desc[UR50][R8.64], R31 ;  /* 0x0000001f08000986 */ /* 0x0003e4000c101532 */
.L_x_95:
[----:B------:R-:W-:Y:S05]  /*4b80*/  BSYNC B0 ;  /* 0x0000000000007941 */ /* 0x000fea0003800000 */
.L_x_33:
[----:B------:R-:W-:Y:S01]  /*4b90*/  IADD3 R16, P0, R16, UR36, RZ ;  /* 0x0000002410107c10 */ /* 0x000fe2000ff1e0ff */
[----:B------:R-:W-:Y:S01]  /*4ba0*/  ULDC.64 UR4, c[0x0][0x650] ;  /* 0x0001940000047ab9 */ /* 0x000fe20000000a00 */
[----:B------:R-:W-:Y:S01]  /*4bb0*/  PRMT R3, RZ, 0x7610, R3 ;  /* 0x00007610ff037816 */ /* 0x000fe20000000003 */
[----:B-1-3--:R-:W-:Y:S01]  /*4bc0*/  IMAD.MOV.U32 R74, RZ, RZ, -0x1 ;  /* 0xffffffffff4a7424 */ /* 0x00afe200078e00ff */
[----:B------:R-:W-:Y:S01]  /*4bd0*/  IADD3.X R17, R17, UR40, RZ, P0, !PT ;  /* 0x0000002811117c10 */ /* 0x000fe200087fe4ff */
[----:B------:R-:W-:Y:S01]  /*4be0*/  IMAD.MOV.U32 R73, RZ, RZ, -0x1 ;  /* 0xffffffffff497424 */ /* 0x000fe200078e00ff */
[----:B------:R-:W-:-:S04]  /*4bf0*/  ISETP.GE.U32.AND P0, PT, R16, UR4, PT ;  /* 0x0000000410007c0c */ /* 0x000fc8000bf06070 */
[----:B------:R-:W-:-:S13]  /*4c00*/  ISETP.GE.U32.AND.EX P0, PT, R17, UR5, PT, P0 ;  /* 0x0000000511007c0c */ /* 0x000fda000bf06100 */
[----:B------:R-:W-:Y:S05]  /*4c10*/  @P0 BRA `(.L_x_96) ;  /* 0x0000000400500947 */ /* 0x000fea0003800000 */
[----:B------:R-:W1:Y:S01]  /*4c20*/  LDC.64 R10, c[0x0][0x628] ;  /* 0x00018a00ff0a7b82 */ /* 0x000e620000000a00 */
[----:B------:R-:W3:Y:S01]  /*4c30*/  S2R R20, SR_CTAID.X ;  /* 0x0000000000147919 */ /* 0x000ee20000002500 */
[----:B------:R-:W-:Y:S02]  /*4c40*/  IMAD.MOV.U32 R8, RZ, RZ, R16 ;  /* 0x000000ffff087224 */ /* 0x000fe400078e0010 */
[----:B------:R-:W-:Y:S01]  /*4c50*/  IMAD.MOV.U32 R9, RZ, RZ, R17 ;  /* 0x000000ffff097224 */ /* 0x000fe200078e0011 */
[----:B------:R-:W0:Y:S03]  /*4c60*/  S2R R21, SR_CTAID.Y ;  /* 0x0000000000157919 */ /* 0x000e260000002600 */
[----:B------:R-:W0:Y:S08]  /*4c70*/  LDC R0, c[0x0][0x630] ;  /* 0x00018c00ff007b82 */ /* 0x000e300000000800 */
[----:B------:R-:W0:Y:S01]  /*4c80*/  LDC.64 R14, c[0x0][0x620] ;  /* 0x00018800ff0e7b82 */ /* 0x000e220000000a00 */
[----:B-1----:R-:W-:-:S04]  /*4c90*/  ISETP.NE.U32.AND P0, PT, R10, RZ, PT ;  /* 0x000000ff0a00720c */ /* 0x002fc80003f05070 */
[----:B------:R-:W-:-:S13]  /*4ca0*/  ISETP.NE.AND.EX P0, PT, R11, RZ, PT, P0 ;  /* 0x000000ff0b00720c */ /* 0x000fda0003f05300 */
[----:B0--3--:R-:W-:Y:S05]  /*4cb0*/  @!P0 BRA `(.L_x_97) ;  /* 0x0000000000288947 */ /* 0x009fea0003800000 */
        /* <DEDUP_REMOVED lines=10> */
.L_x_97:
[----:B------:R-:W0:Y:S01]  /*4d60*/  LDC.64 R28, c[0x0][0x640] ;  /* 0x00019000ff1c7b82 */ /* 0x000e220000000a00 */
[-CC-:B------:R-:W-:Y:S01]  /*4d70*/  SHF.R.U64 R73, R8, R0.reuse, R9.reuse ;  /* 0x0000000008497219 */ /* 0x180fe20000001209 */
[----:B------:R-:W-:Y:S01]  /*4d80*/  ULDC UR4, c[0x0][0x150] ;  /* 0x0000540000047ab9 */ /* 0x000fe20000000800 */
[----:B------:R-:W-:Y:S02]  /*4d90*/  SHF.R.U32.HI R0, RZ, R0, R9 ;  /* 0x00000000ff007219 */ /* 0x000fe40000011609 */
[----:B------:R-:W-:Y:S02]  /*4da0*/  IADD3 R3, P0, RZ, -R73, RZ ;  /* 0x80000049ff037210 */ /* 0x000fe40007f1e0ff */
[----:B------:R-:W-:Y:S01]  /*4db0*/  I2FP.F32.U32 R7, R20 ;  /* 0x0000001400077245 */ /* 0x000fe20000201000 */
[----:B------:R-:W1:Y:S02]  /*4dc0*/  LDC R6, c[0x0][0x618] ;  /* 0x00018600ff067b82 */ /* 0x000e640000000800 */
[----:B------:R-:W-:-:S02]  /*4dd0*/  IMAD.X R5, RZ, RZ, ~R0, P0 ;  /* 0x000000ffff057224 */ /* 0x000fc400000e0e00 */
[----:B------:R-:W-:Y:S01]  /*4de0*/  FMUL R7, R7, UR4 ;  /* 0x0000000407077c20 */ /* 0x000fe20008400000 */
[----:B------:R-:W-:Y:S01]  /*4df0*/  ULDC UR4, c[0x0][0x154] ;  /* 0x0000550000047ab9 */ /* 0x000fe20000000800 */
[-C--:B------:R-:W-:Y:S02]  /*4e00*/  IMAD R0, R5, R14.reuse, RZ ;  /* 0x0000000e05007224 */ /* 0x080fe400078e02ff */
[----:B------:R-:W3:Y:S01]  /*4e10*/  LDC R8, c[0x0][0x608] ;  /* 0x00018200ff087b82 */ /* 0x000ee20000000800 */
[C---:B------:R-:W-:Y:S01]  /*4e20*/  IMAD.WIDE.U32 R4, R3.reuse, R14, R16 ;  /* 0x0000000e03047225 */ /* 0x040fe200078e0010 */
[----:B------:R-:W2:Y:S03]  /*4e30*/  F2I.U32.TRUNC.NTZ R7, R7 ;  /* 0x0000000700077305 */ /* 0x000ea6000020f000 */
[----:B------:R-:W-:Y:S01]  /*4e40*/  IMAD R3, R3, R15, R0 ;  /* 0x0000000f03037224 */ /* 0x000fe200078e0200 */
[----:B------:R-:W-:-:S02]  /*4e50*/  I2FP.F32.U32 R0, R21 ;  /* 0x0000001500007245 */ /* 0x000fc40000201000 */
[----:B------:R-:W4:Y:S01]  /*4e60*/  LDC R26, c[0x0][0x658] ;  /* 0x00019600ff1a7b82 */ /* 0x000f220000000800 */
[----:B------:R-:W-:Y:S01]  /*4e70*/  IMAD.IADD R3, R5, 0x1, R3 ;  /* 0x0000000105037824 */ /* 0x000fe200078e0203 */
[----:B0-----:R-:W-:Y:S01]  /*4e80*/  ISETP.NE.U32.AND P0, PT, R28, RZ, PT ;  /* 0x000000ff1c00720c */ /* 0x001fe20003f05070 */
[----:B------:R-:W-:-:S03]  /*4e90*/  FMUL R0, R0, UR4 ;  /* 0x0000000400007c20 */ /* 0x000fc60008400000 */
[----:B------:R-:W-:Y:S01]  /*4ea0*/  ISETP.NE.AND.EX P0, PT, R29, RZ, PT, P0 ;  /* 0x000000ff1d00720c */ /* 0x000fe20003f05300 */
[----:B------:R0:W0:Y:S01]  /*4eb0*/  F2I.U32.TRUNC.NTZ R14, R0 ;  /* 0x00000000000e7305 */ /* 0x000022000020f000 */
[----:B------:R-:W0:Y:S01]  /*4ec0*/  LDC R9, c[0x0][0x144] ;  /* 0x00005100ff097b82 */ /* 0x000e220000000800 */
[-C--:B-1----:R-:W-:Y:S01]  /*4ed0*/  SHF.R.U64 R10, R4, R6.reuse, R3 ;  /* 0x00000006040a7219 */ /* 0x082fe20000001203 */
[----:B--2---:R-:W-:Y:S01]  /*4ee0*/  IMAD.MOV R7, RZ, RZ, -R7 ;  /* 0x000000ffff077224 */ /* 0x004fe200078e0a07 */
[----:B------:R-:W-:-:S05]  /*4ef0*/  SHF.R.U32.HI R3, RZ, R6, R3 ;  /* 0x00000006ff037219 */ /* 0x000fca0000011603 */
[----:B------:R-:W1:Y:S01]  /*4f00*/  LDC R24, c[0x0][0x148] ;  /* 0x00005200ff187b82 */ /* 0x000e620000000800 */
[-CC-:B---3--:R-:W-:Y:S02]  /*4f10*/  SHF.R.U64 R12, R10, R8.reuse, R3.reuse ;  /* 0x000000080a0c7219 */ /* 0x188fe40000001203 */
[----:B------:R-:W-:-:S05]  /*4f20*/  SHF.R.U32.HI R3, RZ, R8, R3 ;  /* 0x00000008ff037219 */ /* 0x000fca0000011603 */
[----:B------:R-:W2:Y:S01]  /*4f30*/  LDC R15, c[0x0][0x600] ;  /* 0x00018000ff0f7b82 */ /* 0x000ea20000000800 */
[-CC-:B----4-:R-:W-:Y:S02]  /*4f40*/  SHF.R.U64 R13, R12, R26.reuse, R3.reuse ;  /* 0x0000001a0c0d7219 */ /* 0x190fe40000001203 */
[----:B------:R-:W-:-:S03]  /*4f50*/  SHF.R.U32.HI R5, RZ, R26, R3 ;  /* 0x0000001aff057219 */ /* 0x000fc60000011603 */
[----:B------:R-:W-:Y:S02]  /*4f60*/  IMAD.MOV.U32 R4, RZ, RZ, R13 ;  /* 0x000000ffff047224 */ /* 0x000fe400078e000d */
[----:B------:R-:W3:Y:S01]  /*4f70*/  LDC R27, c[0x0][0x648] ;  /* 0x00019200ff1b7b82 */ /* 0x000ee20000000800 */
[----:B0-----:R-:W-:-:S07]  /*4f80*/  IMAD R25, R9, R7, R20 ;  /* 0x0000000709197224 */ /* 0x001fce00078e0214 */
[----:B------:R-:W0:Y:S08]  /*4f90*/  LDC R30, c[0x0][0x638] ;  /* 0x00018e00ff1e7b82 */ /* 0x000e300000000800 */
[----:B------:R-:W4:Y:S01]  /*4fa0*/  LDC R31, c[0x0][0x610] ;  /* 0x00018400ff1f7b82 */ /* 0x000f220000000800 */
[----:B-1----:R-:W-:Y:S05]  /*4fb0*/  @!P0 BRA `(.L_x_98) ;  /* 0x0000000000288947 */ /* 0x002fea0003800000 */
[----:B------:R-:W1:Y:S02]  /*4fc0*/  LDC R0, c[0x0][0x64c] ;  /* 0x00019300ff007b82 */ /* 0x000e640000000800 */
[----:B-1----:R-:W-:-:S05]  /*4fd0*/  IADD3 R3, P0, R13, R0, RZ ;  /* 0x000000000d037210 */ /* 0x002fca0007f1e0ff */
        /* <DEDUP_REMOVED lines=8> */
.L_x_98:
[----:B------:R-:W-:Y:S01]  /*5060*/  ISETP.NE.AND P0, PT, R2, 0x1, PT ;  /* 0x000000010200780c */ /* 0x000fe20003f05270 */
[----:B------:R-:W-:Y:S01]  /*5070*/  IMAD.MOV R14, RZ, RZ, -R14 ;  /* 0x000000ffff0e7224 */ /* 0x000fe200078e0a0e */
[----:B---3--:R-:W-:Y:S01]  /*5080*/  SHF.R.U64 R0, R4, R27, R5 ;  /* 0x0000001b04007219 */ /* 0x008fe20000001205 */
[----:B--2---:R-:W-:Y:S01]  /*5090*/  VIADD R5, R15, 0xffffffff ;  /* 0xffffffff0f057836 */ /* 0x004fe20000000000 */
[----:B------:R-:W-:-:S03]  /*50a0*/  LOP3.LUT R3, R12, R67, RZ, 0xc0, !PT ;  /* 0x000000430c037212 */ /* 0x000fc600078ec0ff */
[----:B------:R-:W-:Y:S01]  /*50b0*/  IMAD.MOV R4, RZ, RZ, -R0 ;  /* 0x000000ffff047224 */ /* 0x000fe200078e0a00 */
[----:B------:R-:W-:Y:S01]  /*50c0*/  LOP3.LUT R10, R10, R5, RZ, 0xc0, !PT ;  /* 0x000000050a0a7212 */ /* 0x000fe200078ec0ff */
[----:B------:R-:W-:Y:S02]  /*50d0*/  IMAD R0, R62, R0, R3 ;  /* 0x000000003e007224 */ /* 0x000fe400078e0203 */
[----:B0-----:R-:W-:Y:S02]  /*50e0*/  IMAD R3, R4, R30, R13 ;  /* 0x0000001e04037224 */ /* 0x001fe400078e020d */
[----:B------:R-:W-:Y:S02]  /*50f0*/  @P0 IMAD R25, R24, R14, R21 ;  /* 0x0000000e18190224 */ /* 0x000fe400078e0215 */
[----:B------:R-:W-:Y:S02]  /*5100*/  IMAD R5, R3, R15, R10 ;  /* 0x0000000f03057224 */ /* 0x000fe400078e020a */
[----:B----4-:R-:W-:-:S02]  /*5110*/  IMAD R0, R0, R31, R25 ;  /* 0x0000001f00007224 */ /* 0x010fc400078e0219 */
[----:B------:R-:W-:-:S03]  /*5120*/  IMAD.MOV.U32 R4, RZ, RZ, 0x1 ;  /* 0x00000001ff047424 */ /* 0x000fc600078e00ff */
[----:B------:R-:W-:Y:S02]  /*5130*/  SEL R74, R5, R0, !P0 ;  /* 0x00000000054a7207 */ /* 0x000fe40004000000 */
[----:B------:R-:W-:Y:S02]  /*5140*/  PRMT R3, R4, 0x7610, R3 ;  /* 0x0000761004037816 */ /* 0x000fe40000000003 */
[----:B------:R-:W-:-:S07]  /*5150*/  SEL R0, R0, R5, !P0 ;  /* 0x0000000500007207 */ /* 0x000fce0004000000 */
.L_x_96:
[----:B------:R-:W-:Y:S01]  /*5160*/  LOP3.LUT P0, RZ, R3, 0xff, RZ, 0xc0, !PT ;  /* 0x000000ff03ff7812 */ /* 0x000fe2000780c0ff */
[----:B------:R-:W-:-:S12]  /*5170*/  IMAD.MOV.U32 R75, RZ, RZ, R0 ;  /* 0x000000ffff4b7224 */ /* 0x000fd800078e0000 */
[----:B------:R-:W-:Y:S05]  /*5180*/  @P0 BRA `(.L_x_99) ;  /* 0xffffffc400340947 */ /* 0x000fea000383ffff */
[----:B------:R-:W-:Y:S05]  /*5190*/  EXIT ;  /* 0x000000000000794d */ /* 0x000fea0003800000 */
.L_x_8:
        /* <DEDUP_REMOVED lines=26> */
.L_x_101:
[----:B------:R-:W0:Y:S01]  /*5340*/  LDC.64 R30, c[0x0][0x640] ;  /* 0x00019000ff1e7b82 */ /* 0x000e220000000a00 */
[-CC-:B------:R-:W-:Y:S01]  /*5350*/  SHF.R.U64 R22, R14, R8.reuse, R15.reuse ;  /* 0x000000080e167219 */ /* 0x180fe2000000120f */
[----:B------:R-:W-:Y:S01]  /*5360*/  IMAD.MOV.U32 R27, RZ, RZ, 0x1 ;  /* 0x00000001ff1b7424 */ /* 0x000fe200078e00ff */
[----:B------:R-:W-:Y:S02]  /*5370*/  SHF.R.U32.HI R7, RZ, R8, R15 ;  /* 0x00000008ff077219 */ /* 0x000fe4000001160f */
[----:B------:R-:W-:-:S03]  /*5380*/  IADD3 R13, P0, RZ, -R22, RZ ;  /* 0x80000016ff0d7210 */ /* 0x000fc60007f1e0ff */
[----:B------:R-:W1:Y:S02]  /*5390*/  LDC R12, c[0x0][0x618] ;  /* 0x00018600ff0c7b82 */ /* 0x000e640000000800 */
[----:B------:R-:W-:Y:S02]  /*53a0*/  IMAD.X R7, RZ, RZ, ~R7, P0 ;  /* 0x000000ffff077224 */ /* 0x000fe400000e0e07 */
[----:B------:R-:W-:-:S04]  /*53b0*/  IMAD.WIDE.U32 R10, R13, R24, R16 ;  /* 0x000000180d0a7225 */ /* 0x000fc800078e0010 */
[----:B------:R-:W2:Y:S01]  /*53c0*/  LDC R14, c[0x0][0x608] ;  /* 0x00018200ff0e7b82 */ /* 0x000ea20000000800 */
[----:B------:R-:W-:-:S04]  /*53d0*/  IMAD R8, R7, R24, RZ ;  /* 0x0000001807087224 */ /* 0x000fc800078e02ff */
[----:B------:R-:W-:-:S03]  /*53e0*/  IMAD R7, R13, R25, R8 ;  /* 0x000000190d077224 */ /* 0x000fc600078e0208 */
[----:B------:R-:W3:Y:S01]  /*53f0*/  LDC R28, c[0x0][0x658] ;  /* 0x00019600ff1c7b82 */ /* 0x000ee20000000800 */
[----:B------:R-:W-:Y:S01]  /*5400*/  IMAD.IADD R7, R11, 0x1, R7 ;  /* 0x000000010b077824 */ /* 0x000fe200078e0207 */
[----:B0-----:R-:W-:Y:S01]  /*5410*/  ISETP.NE.U32.AND P0, PT, R30, RZ, PT ;  /* 0x000000ff1e00720c */ /* 0x001fe20003f05070 */
[----:B------:R-:W-:-:S03]  /*5420*/  IMAD.MOV.U32 R11, RZ, RZ, -0x1 ;  /* 0xffffffffff0b7424 */ /* 0x000fc600078e00ff */
        /* <DEDUP_REMOVED lines=8> */
[-C--:B---3--:R-:W-:Y:S02]  /*54b0*/  SHF.L.U32 R10, R11, R28.reuse, RZ ;  /* 0x0000001c0b0a7219 */ /* 0x088fe400000006ff */
[--C-:B------:R-:W-:Y:S02]  /*54c0*/  SHF.R.U64 R26, R24, R28, R7.reuse ;  /* 0x0000001c181a7219 */ /* 0x100fe40000001207 */
[----:B------:R-:W-:Y:S02]  /*54d0*/  LOP3.LUT R29, RZ, R10, RZ, 0x33, !PT ;  /* 0x0000000aff1d7212 */ /* 0x000fe400078e33ff */
[----:B------:R-:W-:Y:S01]  /*54e0*/  SHF.R.U32.HI R11, RZ, R28, R7 ;  /* 0x0000001cff0b7219 */ /* 0x000fe20000011607 */
[----:B------:R-:W3:Y:S01]  /*54f0*/  LDC R32, c[0x0][0x610] ;  /* 0x00018400ff207b82 */ /* 0x000ee20000000800 */
[----:B------:R-:W-:Y:S01]  /*5500*/  IMAD.MOV.U32 R10, RZ, RZ, R26 ;  /* 0x000000ffff0a7224 */ /* 0x000fe200078e001a */
[----:B------:R-:W-:Y:S06]  /*5510*/  @!P0 BRA `(.L_x_102) ;  /* 0x0000000000288947 */ /* 0x000fec0003800000 */
        /* <DEDUP_REMOVED lines=10> */
.L_x_102:
[----:B------:R-:W-:Y:S02]  /*55c0*/  ISETP.NE.AND P0, PT, R2, 0x1, PT ;  /* 0x000000010200780c */ /* 0x000fe40003f05270 */
[----:B-1----:R-:W-:Y:S01]  /*55d0*/  SHF.R.U64 R8, R10, R8, R11 ;  /* 0x000000080a087219 */ /* 0x002fe2000000120b */
[----:B0-----:R-:W-:Y:S01]  /*55e0*/  VIADD R11, R21, 0xffffffff ;  /* 0xffffffff150b7836 */ /* 0x001fe20000000000 */
[----:B------:R-:W-:Y:S02]  /*55f0*/  SHF.L.U32 R27, R27, R28, RZ ;  /* 0x0000001c1b1b7219 */ /* 0x000fe400000006ff */
[----:B------:R-:W-:Y:S01]  /*5600*/  LOP3.LUT R5, R24, R29, RZ, 0xc0, !PT ;  /* 0x0000001d18057212 */ /* 0x000fe200078ec0ff */
[----:B------:R-:W-:-:S04]  /*5610*/  IMAD.MOV R7, RZ, RZ, -R8 ;  /* 0x000000ffff077224 */ /* 0x000fc800078e0a08 */
[----:B------:R-:W-:Y:S02]  /*5620*/  IMAD R5, R27, R8, R5 ;  /* 0x000000081b057224 */ /* 0x000fe400078e0205 */
[----:B------:R-:W-:Y:S01]  /*5630*/  @P0 IMAD R6, R9, R23, R4 ;  /* 0x0000001709060224 */ /* 0x000fe200078e0204 */
[----:B------:R-:W-:Y:S01]  /*5640*/  LOP3.LUT R9, R20, R11, RZ, 0xc0, !PT ;  /* 0x0000000b14097212 */ /* 0x000fe200078ec0ff */
[----:B--2---:R-:W-:Y:S02]  /*5650*/  IMAD R4, R7, R25, R26 ;  /* 0x0000001907047224 */ /* 0x004fe400078e021a */
[----:B---3--:R-:W-:Y:S02]  /*5660*/  IMAD R6, R5, R32, R6 ;  /* 0x0000002005067224 */ /* 0x008fe400078e0206 */
[----:B------:R-:W-:Y:S02]  /*5670*/  IMAD R5, R4, R21, R9 ;  /* 0x0000001504057224 */ /* 0x000fe400078e0209 */
[----:B------:R-:W-:-:S02]  /*5680*/  IMAD.MOV.U32 R8, RZ, RZ, 0x1 ;  /* 0x00000001ff087424 */ /* 0x000fc400078e00ff */
[----:B------:R-:W-:Y:S01]  /*5690*/  IMAD.MOV.U32 R7, RZ, RZ, R22 ;  /* 0x000000ffff077224 */ /* 0x000fe200078e0016 */
[----:B------:R-:W-:Y:S02]  /*56a0*/  SEL R21, R5, R6, !P0 ;  /* 0x0000000605157207 */ /* 0x000fe40004000000 */
[----:B------:R-:W-:-:S07]  /*56b0*/  SEL R20, R6, R5, !P0 ;  /* 0x0000000506147207 */ /* 0x000fce0004000000 */
.L_x_100:
[----:B------:R-:W-:-:S08]  /*56c0*/  NOP ;  /* 0x0000000000007918 */ /* 0x000fd00000000000 */
[----:B------:R-:W0:-:S00]  /*56d0*/  USETMAXREG.DEALLOC.CTAPOOL 0x28 ;  /* 0x00000028000079c8 */ /* 0x000e0000080e0500 */
[----:B0-----:R-:W-:-:S13]  /*56e0*/  ISETP.NE.AND P0, PT, R3, RZ, PT ;  /* 0x000000ff0300720c */ /* 0x001fda0003f05270 */
[----:B------:R-:W-:Y:S05]  /*56f0*/  @P0 EXIT ;  /* 0x000000000000094d */ /* 0x000fea0003800000 */
[----:B------:R-:W-:Y:S01]  /*5700*/  LOP3.LUT P0, RZ, R8, 0xff, RZ, 0xc0, !PT ;  /* 0x000000ff08ff7812 */ /* 0x000fe2000780c0ff */
[----:B------:R-:W-:Y:S02]  /*5710*/  IMAD.MOV.U32 R3, RZ, RZ, 0x1 ;  /* 0x00000001ff037424 */ /* 0x000fe400078e00ff */
[----:B------:R-:W-:-:S10]  /*5720*/  IMAD.MOV.U32 R8, RZ, RZ, RZ ;  /* 0x000000ffff087224 */ /* 0x000fd400078e00ff */
[----:B------:R-:W-:Y:S05]  /*5730*/  @!P0 BRA `(.L_x_103) ;  /* 0x0000000c00288947 */ /* 0x000fea0003800000 */
[----:B------:R-:W0:Y:S01]  /*5740*/  LDC R3, c[0x0][0x28c] ;  /* 0x0000a300ff037b82 */ /* 0x000e220000000800 */
[----:B------:R-:W1:Y:S01]  /*5750*/  S2R R13, SR_CgaCtaId ;  /* 0x00000000000d7919 */ /* 0x000e620000008800 */
[----:B------:R-:W-:Y:S01]  /*5760*/  ULDC UR5, c[0x0][0x658] ;  /* 0x0001960000057ab9 */ /* 0x000fe20000000800 */
[----:B------:R-:W-:Y:S01]  /*5770*/  UMOV UR6, 0xffffffff ;  /* 0xffffffff00067882 */ /* 0x000fe20000000000 */
[----:B------:R-:W-:Y:S01]  /*5780*/  BSSY B0, `(.L_x_103) ;  /* 0x00000c5000007945 */ /* 0x000fe20003800000 */
[----:B------:R-:W-:Y:S01]  /*5790*/  USHF.L.U32 UR6, UR6, UR5, URZ ;  /* 0x0000000506067299 */ /* 0x000fe2000800063f */
[----:B------:R-:W-:Y:S01]  /*57a0*/  IMAD.MOV.U32 R10, RZ, RZ, 0x1 ;  /* 0x00000001ff0a7424 */ /* 0x000fe200078e00ff */
[----:B------:R-:W-:Y:S01]  /*57b0*/  LOP3.LUT R9, R18, 0x2, RZ, 0xfc, !PT ;  /* 0x0000000212097812 */ /* 0x000fe200078efcff */
[----:B------:R-:W-:Y:S01]  /*57c0*/  IMAD.MOV.U32 R8, RZ, RZ, RZ ;  /* 0x000000ffff087224 */ /* 0x000fe200078e00ff */
[----:B------:R-:W-:Y:S01]  /*57d0*/  ULDC UR4, c[0x0][0x600] ;  /* 0x0001800000047ab9 */ /* 0x000fe20000000800 */
[----:B------:R-:W-:Y:S01]  /*57e0*/  UMOV UR7, 0x1 ;  /* 0x0000000100077882 */ /* 0x000fe20000000000 */
[----:B------:R-:W-:-:S02]  /*57f0*/  UIADD3 UR15, UR4, -0x1, URZ ;  /* 0xffffffff040f7890 */ /* 0x000fc4000fffe03f */
[----:B------:R-:W-:Y:S02]  /*5800*/  USHF.L.U32 UR17, UR7, UR5, URZ ;  /* 0x0000000507117299 */ /* 0x000fe4000800063f */
[----:B------:R-:W-:Y:S01]  /*5810*/  ULOP3.LUT UR16, URZ, UR6, URZ, 0x33, !UPT ;  /* 0x000000063f107292 */ /* 0x000fe2000f8e333f */
[----:B------:R-:W-:Y:S01]  /*5820*/  ULDC.64 UR20, c[0x0][0x198] ;  /* 0x0000660000147ab9 */ /* 0x000fe20000000a00 */
[----:B0-----:R-:W-:-:S05]  /*5830*/  VIADD R3, R3, 0xf ;  /* 0x0000000f03037836 */ /* 0x001fca0000000000 */
[----:B------:R-:W-:-:S04]  /*5840*/  SHF.R.S32.HI R4, RZ, 0x1f, R3 ;  /* 0x0000001fff047819 */ /* 0x000fc80000011403 */
[----:B------:R-:W-:Y:S01]  /*5850*/  LEA.HI R4, R4, R3, RZ, 0x4 ;  /* 0x0000000304047211 */ /* 0x000fe200078f20ff */
[C---:B-1----:R-:W-:Y:S02]  /*5860*/  IMAD.SHL.U32 R12, R13.reuse, 0x8, RZ ;  /* 0x000000080d0c7824 */ /* 0x042fe400078e00ff */
[----:B------:R-:W-:Y:S01]  /*5870*/  IMAD.SHL.U32 R13, R13, 0x80, RZ ;  /* 0x000000800d0d7824 */ /* 0x000fe200078e00ff */
[----:B------:R-:W-:Y:S01]  /*5880*/  SHF.R.S32.HI R11, RZ, 0x4, R4 ;  /* 0x00000004ff0b7819 */ /* 0x000fe20000011404 */
[----:B------:R-:W-:Y:S01]  /*5890*/  IMAD.MOV.U32 R3, RZ, RZ, 0x1 ;  /* 0x00000001ff037424 */ /* 0x000fe200078e00ff */
[----:B------:R-:W-:Y:S02]  /*58a0*/  LOP3.LUT R12, R12, 0x8, RZ, 0xc0, !PT ;  /* 0x000000080c0c7812 */ /* 0x000fe400078ec0ff */
[----:B------:R-:W-:Y:S01]  /*58b0*/  LOP3.LUT R13, R13, 0x80, RZ, 0xc0, !PT ;  /* 0x000000800d0d7812 */ /* 0x000fe200078ec0ff */
[----:B------:R-:W-:-:S07]  /*58c0*/  VIADD R19, R11, 0x1 ;  /* 0x000000010b137836 */ /* 0x000fce0000000000 */
.L_x_114:
[----:B------:R-:W-:-:S03]  /*58d0*/  UMOV UR4, 0xffffffff ;  /* 0xffffffff00047882 */ /* 0x000fc60000000000 */
[----:B------:R-:W-:Y:S05]  /*58e0*/  BRA.DIV UR4, `(.L_x_104) ;  /* 0x0000001204ec7947 */ /* 0x000fea000b800000 */
[----:B------:R-:W-:-:S13]  /*58f0*/  ELECT P6, URZ, PT ;  /* 0x00000000003f782f */ /* 0x000fda00038c0000 */
.L_x_134:
[----:B------:R-:W0:Y:S01]  /*5900*/  LDC R4, c[0x0][0x28c] ;  /* 0x0000a300ff047b82 */ /* 0x000e220000000800 */
[----:B------:R-:W-:Y:S01]  /*5910*/  BSSY B1, `(.L_x_105) ;  /* 0x0000038000017945 */ /* 0x000fe20003800000 */
[----:B0-----:R-:W-:-:S13]  /*5920*/  ISETP.LT.OR P6, PT, R4, 0x1, !P6 ;  /* 0x000000010400780c */ /* 0x001fda00077c1670 */
[----:B------:R-:W-:Y:S05]  /*5930*/  @P6 BRA `(.L_x_106) ;  /* 0x0000000000d46947 */ /* 0x000fea0003800000 */
[----:B------:R-:W-:Y:S02]  /*5940*/  IMAD R21, R21, 0x10, R12 ;  /* 0x0000001015157824 */ /* 0x000fe400078e020c */
[----:B------:R-:W-:Y:S02]  /*5950*/  IMAD.SHL.U32 R20, R20, 0x200, RZ ;  /* 0x0000020014147824 */ /* 0x000fe400078e00ff */
[----:B------:R-:W-:Y:S02]  /*5960*/  IMAD.MOV.U32 R22, RZ, RZ, RZ ;  /* 0x000000ffff167224 */ /* 0x000fe400078e00ff */
[----:B------:R-:W-:Y:S02]  /*5970*/  IMAD.MOV.U32 R4, RZ, RZ, R19 ;  /* 0x000000ffff047224 */ /* 0x000fe400078e0013 */
[----:B------:R-:W-:Y:S02]  /*5980*/  IMAD.MOV.U32 R5, RZ, RZ, R3 ;  /* 0x000000ffff057224 */ /* 0x000fe400078e0003 */
[----:B------:R-:W-:-:S07]  /*5990*/  IMAD.MOV.U32 R6, RZ, RZ, R8 ;  /* 0x000000ffff067224 */ /* 0x000fce00078e0008 */
.L_x_109:
[----:B------:R-:W0:Y:S01]  /*59a0*/  S2R R15, SR_CgaCtaId ;  /* 0x00000000000f7919 */ /* 0x000e220000008800 */
[----:B------:R-:W-:Y:S02]  /*59b0*/  MOV R14, 0x400 ;  /* 0x00000400000e7802 */ /* 0x000fe40000000f00 */
[----:B------:R-:W-:Y:S02]  /*59c0*/  ISETP.NE.AND P1, PT, R0, RZ, PT ;  /* 0x000000ff0000720c */ /* 0x000fe40003f25270 */
[----:B0-----:R-:W-:Y:S02]  /*59d0*/  LEA R25, R15, R14, 0x18 ;  /* 0x0000000e0f197211 */ /* 0x001fe400078ec0ff */
[----:B------:R-:W-:-:S09]  /*59e0*/  SHF.L.U32 R14, R5, 0x1f, RZ ;  /* 0x0000001f050e7819 */ /* 0x000fd200000006ff */
[----:B------:R-:W0:Y:S01]  /*59f0*/  @!P1 LDC R15, c[0x0][0x500] ;  /* 0x00014000ff0f9b82 */ /* 0x000e220000000800 */
[----:B------:R-:W-:-:S04]  /*5a00*/  IMAD R23, R6, 0x8, R25 ;  /* 0x0000000806177824 */ /* 0x000fc800078e0219 */
[----:B------:R-:W1:Y:S02]  /*5a10*/  SYNCS.PHASECHK.TRANS64.TRYWAIT P0, [R23+URZ+0x68], R14 ;  /* 0x0000680e170075a7 */ /* 0x000e64000800017f */
[----:B-1----:R-:W-:Y:S05]  /*5a20*/  @!P0 BRA `(.L_x_107) ;  /* 0x0000001000bc8947 */ /* 0x002fea0003800000 */
.L_x_135:
[----:B-1----:R-:W-:Y:S01]  /*5a30*/  PRMT R14, R9, 0x9910, RZ ;  /* 0x00009910090e7816 */ /* 0x002fe200000000ff */
[----:B0-----:R0:W-:Y:S03]  /*5a40*/  @!P1 SYNCS.ARRIVE.TRANS64 RZ, [R23+URZ], R15 ;  /* 0x0000000f17ff99a7 */ /* 0x0011e6000800003f */
[----:B------:R-:W-:-:S13]  /*5a50*/  ISETP.NE.AND P0, PT, R14, 0x2, PT ;  /* 0x000000020e00780c */ /* 0x000fda0003f05270 */
[----:B0-----:R-:W-:Y:S05]  /*5a60*/  @P0 BRA `(.L_x_108) ;  /* 0x0000000000040947 */ /* 0x001fea0003800000 */
[----:B------:R-:W-:Y:S01]  /*5a70*/  BPT.TRAP 0x1 ;  /* 0x000000040000795c */ /* 0x000fe20000300000 */
.L_x_108:
[C---:B------:R-:W-:Y:S01]  /*5a80*/  IMAD R14, R6.reuse, 0x100, R13 ;  /* 0x00000100060e7824 */ /* 0x040fe200078e020d */
[----:B------:R-:W-:Y:S01]  /*5a90*/  R2UR UR9, R23 ;  /* 0x00000000170972ca */ /* 0x000fe200000e0000 */
[--C-:B------:R-:W-:Y:S01]  /*5aa0*/  IMAD R15, R6, 0x4000, R25.reuse ;  /* 0x00004000060f7824 */ /* 0x100fe200078e0219 */
[----:B------:R-:W-:Y:S01]  /*5ab0*/  UIADD3 UR4, UP0, UR20, 0xf0, URZ ;  /* 0x000000f014047890 */ /* 0x000fe2000ff1e03f */
[----:B------:R-:W-:Y:S01]  /*5ac0*/  IMAD R14, R14, 0x2, R25 ;  /* 0x000000020e0e7824 */ /* 0x000fe200078e0219 */
[----:B------:R-:W-:Y:S01]  /*5ad0*/  R2UR UR11, R20 ;  /* 0x00000000140b72ca */ /* 0x000fe200000e0000 */
[----:B------:R-:W-:Y:S01]  /*5ae0*/  VIADD R4, R4, 0xffffffff ;  /* 0xffffffff04047836 */ /* 0x000fe20000000000 */
[----:B------:R-:W-:Y:S01]  /*5af0*/  R2UR UR5, R15 ;  /* 0x000000000f0572ca */ /* 0x000fe200000e0000 */
[----:B------:R-:W-:Y:S01]  /*5b00*/  UIADD3 UR22, UP1, UR20, 0x1f0, URZ ;  /* 0x000001f014167890 */ /* 0x000fe2000ff3e03f */
[----:B------:R-:W-:Y:S01]  /*5b10*/  R2UR UR8, R14 ;  /* 0x000000000e0872ca */ /* 0x000fe200000e0000 */
[----:B------:R-:W-:Y:S01]  /*5b20*/  VIADD R6, R6, 0x1 ;  /* 0x0000000106067836 */ /* 0x000fe20000000000 */
[----:B------:R-:W-:Y:S01]  /*5b30*/  R2UR UR10, R22 ;  /* 0x00000000160a72ca */ /* 0x000fe200000e0000 */
[----:B------:R-:W-:Y:S01]  /*5b40*/  UIADD3.X UR23, URZ, UR21, URZ, UP1, !UPT ;  /* 0x000000153f177290 */ /* 0x000fe20008ffe43f */
[----:B------:R-:W-:Y:S01]  /*5b50*/  R2UR UR12, R7 ;  /* 0x00000000070c72ca */ /* 0x000fe200000e0000 */
[----:B------:R-:W-:Y:S01]  /*5b60*/  UMOV UR6, 0x0 ;  /* 0x0000000000067882 */ /* 0x000fe20000000000 */
[----:B------:R-:W-:Y:S01]  /*5b70*/  R2UR UR18, R21 ;  /* 0x00000000151272ca */ /* 0x000fe200000e0000 */
[----:B------:R-:W-:Y:S01]  /*5b80*/  UMOV UR7, 0x10000000 ;  /* 0x1000000000077882 */ /* 0x000fe20000000000 */
[----:B------:R-:W-:Y:S01]  /*5b90*/  ISETP.GT.AND P1, PT, R4, 0x1, PT ;  /* 0x000000010400780c */ /* 0x000fe20003f24270 */
[----:B------:R-:W-:Y:S01]  /*5ba0*/  UMOV UR19, 0x30000 ;  /* 0x0003000000137882 */ /* 0x000fe20000000000 */
[----:B------:R-:W-:Y:S01]  /*5bb0*/  ISETP.NE.AND P0, PT, R6, 0xd, PT ;  /* 0x0000000d0600780c */ /* 0x000fe20003f05270 */
[----:B------:R-:W-:Y:S01]  /*5bc0*/  UIADD3 UR13, UR5, 0x180, URZ ;  /* 0x00000180050d7890 */ /* 0x000fe2000fffe03f */
[----:B------:R-:W-:Y:S01]  /*5bd0*/  VIADD R22, R22, 0x10 ;  /* 0x0000001016167836 */ /* 0x000fe20000000000 */
[----:B------:R-:W-:Y:S01]  /*5be0*/  UIADD3.X UR5, URZ, UR21, URZ, UP0, !UPT ;  /* 0x000000153f057290 */ /* 0x000fe200087fe43f */
[----:B------:R-:W-:Y:S01]  /*5bf0*/  SEL R14, RZ, 0x1, P0 ;  /* 0x00000001ff0e7807 */ /* 0x000fe20000000000 */
[----:B------:R-:W-:Y:S01]  /*5c00*/  UIADD3 UR14, UR8, 0x34180, URZ ;  /* 0x00034180080e7890 */ /* 0x000fe2000fffe03f */
[----:B------:R-:W-:-:S02]  /*5c10*/  SEL R6, R6, RZ, P0 ;  /* 0x000000ff06067207 */ /* 0x000fc40000000000 */
[----:B------:R-:W-:Y:S01]  /*5c20*/  UMOV UR8, UR13 ;  /* 0x0000000d00087c82 */ /* 0x000fe20008000000 */
[----:B------:R-:W-:-:S03]  /*5c30*/  LOP3.LUT R5, R5, R14, RZ, 0x3c, !PT ;  /* 0x0000000e05057212 */ /* 0x000fc600078e3cff */
[----:B------:R0:W-:Y:S02]  /*5c40*/  UTMALDG.3D [UR8], [UR4], desc[UR6] ;  /* 0x00000608040075b4 */ /* 0x0001e40008011000 */
[----:B0-----:R-:W-:Y:S01]  /*5c50*/  UMOV UR8, UR14 ;  /* 0x0000000e00087c82 */ /* 0x001fe20008000000 */
[----:B------:R-:W-:Y:S02]  /*5c60*/  UMOV UR11, UR18 ;  /* 0x00000012000b7c82 */ /* 0x000fe40008000000 */
[----:B------:R0:W-:Y:S02]  /*5c70*/  UTMALDG.3D.MULTICAST [UR8], [UR22], UR19, desc[UR6] ;  /* 0x00000608160073b4 */ /* 0x0001e40008011813 */
[----:B0-----:R-:W-:Y:S05]  /*5c80*/  @P1 BRA `(.L_x_109) ;  /* 0xfffffffc00441947 */ /* 0x001fea000383ffff */
.L_x_106:
[----:B------:R-:W-:Y:S05]  /*5c90*/  BSYNC B1 ;  /* 0x0000000000017941 */ /* 0x000fea0003800000 */
.L_x_105:
[----:B------:R-:W-:Y:S01]  /*5ca0*/  LOP3.LUT P1, RZ, R10, 0xff, RZ, 0xc0, !PT ;  /* 0x000000ff0aff7812 */ /* 0x000fe2000782c0ff */
[C---:B------:R-:W-:Y:S01]  /*5cb0*/  IMAD.IADD R7, R11.reuse, 0x1, R8 ;  /* 0x000000010b077824 */ /* 0x040fe200078e0208 */
[----:B------:R-:W-:Y:S01]  /*5cc0*/  ULDC.64 UR4, c[0x0][0x650] ;  /* 0x0001940000047ab9 */ /* 0x000fe20000000a00 */
[----:B------:R-:W-:Y:S01]  /*5cd0*/  ISETP.GE.U32.AND P2, PT, R11, 0xd, PT ;  /* 0x0000000d0b00780c */ /* 0x000fe20003f46070 */
[----:B------:R-:W-:Y:S01]  /*5ce0*/  BSSY B1, `(.L_x_110) ;  /* 0x000006c000017945 */ /* 0x000fe20003800000 */
[----:B------:R-:W-:Y:S01]  /*5cf0*/  IMAD.MOV.U32 R20, RZ, RZ, -0x1 ;  /* 0xffffffffff147424 */ /* 0x000fe200078e00ff */
[----:B------:R-:W-:Y:S01]  /*5d00*/  ISETP.GT.U32.AND P0, PT, R7, 0xc, PT ;  /* 0x0000000c0700780c */ /* 0x000fe20003f04070 */
[----:B------:R-:W-:Y:S01]  /*5d10*/  IMAD.MOV.U32 R21, RZ, RZ, -0x1 ;  /* 0xffffffffff157424 */ /* 0x000fe200078e00ff */
[----:B------:R-:W-:Y:S02]  /*5d20*/  PRMT R10, RZ, 0x7610, R10 ;  /* 0x00007610ff0a7816 */ /* 0x000fe4000000000a */
[----:B------:R-:W-:-:S03]  /*5d30*/  ISETP.LT.U32.AND P0, PT, R11, 0xd, P0 ;  /* 0x0000000d0b00780c */ /* 0x000fc60000701070 */
[----:B------:R-:W0:Y:S01]  /*5d40*/  @P1 S2R R5, SR_CgaCtaId ;  /* 0x0000000000051919 */ /* 0x000e220000008800 */
[----:B------:R-:W-:-:S04]  /*5d50*/  @P1 MOV R4, 0x400 ;  /* 0x0000040000041802 */ /* 0x000fc80000000f00 */
[----:B0-----:R-:W-:Y:S01]  /*5d60*/  @P1 LEA R6, R5, R4, 0x18 ;  /* 0x0000000405061211 */ /* 0x001fe200078ec0ff */
[----:B------:R-:W-:Y:S01]  /*5d70*/  IMAD.WIDE.U32 R4, R7, 0x4ec4ec4f, RZ ;  /* 0x4ec4ec4f07047825 */ /* 0x000fe200078e00ff */
[----:B------:R-:W-:Y:S02]  /*5d80*/  SEL R4, RZ, 0x1, !P0 ;  /* 0x00000001ff047807 */ /* 0x000fe40004000000 */
[----:B------:R0:W-:Y:S01]  /*5d90*/  @P1 SYNCS.ARRIVE.TRANS64.A1T0 RZ, [R6+URZ+0xe8], RZ ;  /* 0x0000e8ff06ff19a7 */ /* 0x0001e2000810003f */
[----:B------:R-:W-:Y:S02]  /*5da0*/  IADD3 R16, P1, R16, UR36, RZ ;  /* 0x0000002410107c10 */ /* 0x000fe4000ff3e0ff */
[----:B------:R-:W-:Y:S02]  /*5db0*/  LOP3.LUT R3, R3, R4, RZ, 0x3c, !PT ;  /* 0x0000000403037212 */ /* 0x000fe400078e3cff */
[----:B------:R-:W-:Y:S02]  /*5dc0*/  IADD3.X R17, R17, UR40, RZ, P1, !PT ;  /* 0x0000002811117c10 */ /* 0x000fe40008ffe4ff */
[----:B------:R-:W-:-:S02]  /*5dd0*/  ISETP.GE.U32.AND P0, PT, R16, UR4, PT ;  /* 0x0000000410007c0c */ /* 0x000fc4000bf06070 */
[----:B0-----:R-:W-:Y:S02]  /*5de0*/  SHF.R.U32.HI R6, RZ, 0x2, R5 ;  /* 0x00000002ff067819 */ /* 0x001fe40000011605 */
[----:B------:R-:W-:Y:S02]  /*5df0*/  ISETP.GE.U32.AND.EX P0, PT, R17, UR5, PT, P0 ;  /* 0x0000000511007c0c */ /* 0x000fe4000bf06100 */
[----:B------:R-:W-:Y:S01]  /*5e00*/  @P2 LOP3.LUT R3, R3, 0x1, R6, 0x78, !PT ;  /* 0x0000000103032812 */ /* 0x000fe200078e7806 */
[----:B------:R-:W-:Y:S01]  /*5e10*/  IMAD R8, R6, -0xd, R7 ;  /* 0xfffffff306087824 */ /* 0x000fe200078e0207 */
[----:B------:R-:W-:Y:S01]  /*5e20*/  PRMT R4, RZ, 0x7610, R4 ;  /* 0x00007610ff047816 */ /* 0x000fe20000000004 */
[----:B------:R-:W-:-:S08]  /*5e30*/  IMAD.MOV.U32 R7, RZ, RZ, -0x1 ;  /* 0xffffffffff077424 */ /* 0x000fd000078e00ff */
[----:B------:R-:W-:Y:S05]  /*5e40*/  @P0 BRA `(.L_x_111) ;  /* 0x0000000400540947 */ /* 0x000fea0003800000 */
[----:B------:R-:W0:Y:S01]  /*5e50*/  S2R R15, SR_CTAID.X ;  /* 0x00000000000f7919 */ /* 0x000e220000002500 */
[----:B------:R-:W-:Y:S01]  /*5e60*/  ULDC.64 UR4, c[0x0][0x628] ;  /* 0x00018a0000047ab9 */ /* 0x000fe20000000a00 */
[----:B------:R-:W-:Y:S01]  /*5e70*/  ULDC UR7, c[0x0][0x630] ;  /* 0x00018c0000077ab9 */ /* 0x000fe20000000800 */
[----:B------:R-:W-:Y:S01]  /*5e80*/  ISETP.NE.U32.AND P0, PT, RZ, UR4, PT ;  /* 0x00000004ff007c0c */ /* 0x000fe2000bf05070 */
[----:B------:R-:W1:Y:S01]  /*5e90*/  S2R R20, SR_CTAID.Y ;  /* 0x0000000000147919 */ /* 0x000e620000002600 */
[----:B------:R-:W-:Y:S01]  /*5ea0*/  ULDC UR8, c[0x0][0x150] ;  /* 0x0000540000087ab9 */ /* 0x000fe20000000800 */
[----:B------:R-:W-:Y:S01]  /*5eb0*/  IMAD.MOV.U32 R4, RZ, RZ, R16 ;  /* 0x000000ffff047224 */ /* 0x000fe200078e0010 */
[----:B------:R-:W-:Y:S01]  /*5ec0*/  ISETP.NE.AND.EX P0, PT, RZ, UR5, PT, P0 ;  /* 0x00000005ff007c0c */ /* 0x000fe2000bf05300 */
[----:B------:R-:W-:Y:S01]  /*5ed0*/  IMAD.MOV.U32 R5, RZ, RZ, R17 ;  /* 0x000000ffff057224 */ /* 0x000fe200078e0011 */
[----:B0-----:R-:W-:-:S11]  /*5ee0*/  I2FP.F32.U32 R22, R15 ;  /* 0x0000000f00167245 */ /* 0x001fd60000201000 */
[----:B------:R-:W-:Y:S05]  /*5ef0*/  @!P0 BRA `(.L_x_112) ;  /* 0x0000000000288947 */ /* 0x000fea0003800000 */
[----:B------:R-:W-:Y:S02]  /*5f00*/  ULDC UR6, c[0x0][0x634] ;  /* 0x00018d0000067ab9 */ /* 0x000fe40000000800 */
[----:B------:R-:W-:-:S05]  /*5f10*/  IADD3 R5, P0, R16, UR6, RZ ;  /* 0x0000000610057c10 */ /* 0x000fca000ff1e0ff */
[----:B------:R-:W-:-:S04]  /*5f20*/  IMAD.X R21, RZ, RZ, R17, P0 ;  /* 0x000000ffff157224 */ /* 0x000fc800000e0611 */
[----:B------:R-:W-:-:S04]  /*5f30*/  IMAD.WIDE.U32 R6, R21, UR4, RZ ;  /* 0x0000000415067c25 */ /* 0x000fc8000f8e00ff */
[----:B------:R-:W-:-:S04]  /*5f40*/  IMAD.WIDE.U32 R6, P0, R5, UR5, R6 ;  /* 0x0000000505067c25 */ /* 0x000fc8000f800006 */
[----:B------:R-:W-:-:S04]  /*5f50*/  IMAD.WIDE.U32 R4, R5, UR4, RZ ;  /* 0x0000000405047c25 */ /* 0x000fc8000f8e00ff */
[----:B------:R-:W-:Y:S01]  /*5f60*/  IMAD.MOV.U32 R4, RZ, RZ, R7 ;  /* 0x000000ffff047224 */ /* 0x000fe200078e0007 */
[----:B------:R-:W-:Y:S01]  /*5f70*/  IADD3 RZ, P1, R5, R6, RZ ;  /* 0x0000000605ff7210 */ /* 0x000fe20007f3e0ff */
[----:B------:R-:W-:-:S04]  /*5f80*/  IMAD.X R5, RZ, RZ, RZ, P0 ;  /* 0x000000ffff057224 */ /* 0x000fc800000e06ff */
[----:B------:R-:W-:-:S08]  /*5f90*/  IMAD.WIDE.U32.X R4, R21, UR5, R4, P1 ;  /* 0x0000000515047c25 */ /* 0x000fd000088e0404 */
.L_x_112:
[--C-:B------:R-:W-:Y:S01]  /*5fa0*/  SHF.R.U64 R14, R4, UR7, R5.reuse ;  /* 0x00000007040e7c19 */ /* 0x100fe20008001205 */
[----:B------:R-:W-:Y:S01]  /*5fb0*/  FMUL R22, R22, UR8 ;  /* 0x0000000816167c20 */ /* 0x000fe20008400000 */
[----:B------:R-:W-:Y:S01]  /*5fc0*/  SHF.R.U32.HI R4, RZ, UR7, R5 ;  /* 0x00000007ff047c19 */ /* 0x000fe20008011605 */
[----:B------:R-:W0:Y:S01]  /*5fd0*/  LDC R6, c[0x0][0x144] ;  /* 0x00005100ff067b82 */ /* 0x000e220000000800 */
[----:B------:R-:W-:Y:S01]  /*5fe0*/  IADD3 R5, P0, RZ, -R14, RZ ;  /* 0x8000000eff057210 */ /* 0x000fe20007f1e0ff */
[----:B------:R-:W-:Y:S01]  /*5ff0*/  ULDC UR6, c[0x0][0x154] ;  /* 0x0000550000067ab9 */ /* 0x000fe20000000800 */
[----:B-1----:R-:W-:Y:S01]  /*6000*/  I2FP.F32.U32 R7, R20 ;  /* 0x0000001400077245 */ /* 0x002fe20000201000 */
[----:B------:R-:W1:Y:S01]  /*6010*/  F2I.U32.TRUNC.NTZ R22, R22 ;  /* 0x0000001600167305 */ /* 0x000e62000020f000 */
[----:B------:R-:W-:Y:S01]  /*6020*/  ULDC.64 UR4, c[0x0][0x620] ;  /* 0x0001880000047ab9 */ /* 0x000fe20000000a00 */
[----:B------:R-:W-:Y:S01]  /*6030*/  IMAD.X R4, RZ, RZ, ~R4, P0 ;  /* 0x000000ffff047224 */ /* 0x000fe200000e0e04 */
[----:B------:R-:W-:Y:S01]  /*6040*/  ISETP.NE.AND P2, PT, R2, 0x1, PT ;  /* 0x000000010200780c */ /* 0x000fe20003f45270 */
[----:B------:R-:W-:Y:S01]  /*6050*/  FMUL R23, R7, UR6 ;  /* 0x0000000607177c20 */ /* 0x000fe20008400000 */
[----:B------:R-:W2:Y:S01]  /*6060*/  LDC R25, c[0x0][0x148] ;  /* 0x00005200ff197b82 */ /* 0x000ea20000000800 */
[----:B------:R-:W-:Y:S01]  /*6070*/  IMAD R4, R4, UR4, RZ ;  /* 0x0000000404047c24 */ /* 0x000fe2000f8e02ff */
[----:B------:R-:W-:-:S02]  /*6080*/  ULDC.64 UR6, c[0x0][0x640] ;  /* 0x0001900000067ab9 */ /* 0x000fc40000000a00 */
[----:B------:R-:W-:Y:S01]  /*6090*/  ISETP.NE.U32.AND P0, PT, RZ, UR6, PT ;  /* 0x00000006ff007c0c */ /* 0x000fe2000bf05070 */
[----:B------:R-:W3:Y:S01]  /*60a0*/  F2I.U32.TRUNC.NTZ R23, R23 ;  /* 0x0000001700177305 */ /* 0x000ee2000020f000 */
[C---:B------:R-:W-:Y:S02]  /*60b0*/  IMAD R7, R5.reuse, UR5, R4 ;  /* 0x0000000505077c24 */ /* 0x040fe4000f8e0204 */
[----:B------:R-:W-:Y:S01]  /*60c0*/  IMAD.WIDE.U32 R4, R5, UR4, R16 ;  /* 0x0000000405047c25 */ /* 0x000fe2000f8e0010 */
[----:B------:R-:W-:Y:S01]  /*60d0*/  ULDC UR4, c[0x0][0x618] ;  /* 0x0001860000047ab9 */ /* 0x000fe20000000800 */
[----:B------:R-:W-:Y:S02]  /*60e0*/  ISETP.NE.AND.EX P0, PT, RZ, UR7, PT, P0 ;  /* 0x00000007ff007c0c */ /* 0x000fe4000bf05300 */
[----:B------:R-:W-:Y:S02]  /*60f0*/  IMAD.IADD R5, R5, 0x1, R7 ;  /* 0x0000000105057824 */ /* 0x000fe400078e0207 */
[----:B-1----:R-:W-:-:S03]  /*6100*/  IMAD.MOV R22, RZ, RZ, -R22 ;  /* 0x000000ffff167224 */ /* 0x002fc600078e0a16 */
[----:B------:R-:W-:Y:S01]  /*6110*/  SHF.R.U64 R21, R4, UR4, R5 ;  /* 0x0000000404157c19 */ /* 0x000fe20008001205 */
[----:B0-----:R-:W-:Y:S01]  /*6120*/  IMAD R15, R6, R22, R15 ;  /* 0x00000016060f7224 */ /* 0x001fe200078e020f */
[----:B------:R-:W-:Y:S01]  /*6130*/  SHF.R.U32.HI R4, RZ, UR4, R5 ;  /* 0x00000004ff047c19 */ /* 0x000fe20008011605 */
[----:B------:R-:W-:Y:S01]  /*6140*/  ULDC UR4, c[0x0][0x608] ;  /* 0x0001820000047ab9 */ /* 0x000fe20000000800 */
[----:B---3--:R-:W-:Y:S02]  /*6150*/  IMAD.MOV R6, RZ, RZ, -R23 ;  /* 0x000000ffff067224 */ /* 0x008fe400078e0a17 */
[--C-:B------:R-:W-:Y:S02]  /*6160*/  SHF.R.U64 R22, R21, UR4, R4.reuse ;  /* 0x0000000415167c19 */ /* 0x100fe40008001204 */
[----:B------:R-:W-:Y:S01]  /*6170*/  SHF.R.U32.HI R5, RZ, UR4, R4 ;  /* 0x00000004ff057c19 */ /* 0x000fe20008011604 */
[----:B------:R-:W-:Y:S01]  /*6180*/  ULDC UR4, c[0x0][0x658] ;  /* 0x0001960000047ab9 */ /* 0x000fe20000000800 */
[----:B--2---:R-:W-:-:S02]  /*6190*/  @P2 IMAD R15, R25, R6, R20 ;  /* 0x00000006190f2224 */ /* 0x004fc400078e0214 */
[--C-:B------:R-:W-:Y:S02]  /*61a0*/  SHF.R.U64 R20, R22, UR4, R5.reuse ;  /* 0x0000000416147c19 */ /* 0x100fe40008001205 */
[----:B------:R-:W-:-:S03]  /*61b0*/  SHF.R.U32.HI R23, RZ, UR4, R5 ;  /* 0x00000004ff177c19 */ /* 0x000fc60008011605 */
[----:B------:R-:W-:Y:S02]  /*61c0*/  IMAD.MOV.U32 R6, RZ, RZ, R20 ;  /* 0x000000ffff067224 */ /* 0x000fe400078e0014 */
[----:B------:R-:W-:Y:S01]  /*61d0*/  IMAD.MOV.U32 R5, RZ, RZ, R23 ;  /* 0x000000ffff057224 */ /* 0x000fe200078e0017 */
[----:B------:R-:W-:Y:S06]  /*61e0*/  @!P0 BRA `(.L_x_113) ;  /* 0x00000000002c8947 */ /* 0x000fec0003800000 */
        /* <DEDUP_REMOVED lines=9> */
[----:B------:R-:W-:-:S04]  /*6280*/  IMAD.WIDE.U32.X R4, R23, UR7, R4, P1 ;  /* 0x0000000717047c25 */ /* 0x000fc800088e0404 */
[----:B------:R-:W-:-:S07]  /*6290*/  IMAD.MOV.U32 R6, RZ, RZ, R4 ;  /* 0x000000ffff067224 */ /* 0x000fce00078e0004 */
.L_x_113:
[----:B------:R-:W-:Y:S01]  /*62a0*/  ULDC UR4, c[0x0][0x648] ;  /* 0x0001920000047ab9 */ /* 0x000fe20000000800 */
[----:B------:R-:W-:Y:S01]  /*62b0*/  LOP3.LUT R4, R22, UR16, RZ, 0xc0, !PT ;  /* 0x0000001016047c12 */ /* 0x000fe2000f8ec0ff */
[----:B------:R-:W-:Y:S01]  /*62c0*/  ULDC UR5, c[0x0][0x610] ;  /* 0x0001840000057ab9 */ /* 0x000fe20000000800 */
[----:B------:R-:W-:Y:S01]  /*62d0*/  SHF.R.U64 R5, R6, UR4, R5 ;  /* 0x0000000406057c19 */ /* 0x000fe20008001205 */
[----:B------:R-:W-:Y:S01]  /*62e0*/  ULDC UR4, c[0x0][0x638] ;  /* 0x00018e0000047ab9 */ /* 0x000fe20000000800 */
[----:B------:R-:W-:-:S03]  /*62f0*/  LOP3.LUT R21, R21, UR15, RZ, 0xc0, !PT ;  /* 0x0000000f15157c12 */ /* 0x000fc6000f8ec0ff */
[----:B------:R-:W-:Y:S02]  /*6300*/  IMAD.MOV R7, RZ, RZ, -R5 ;  /* 0x000000ffff077224 */ /* 0x000fe400078e0a05 */
[----:B------:R-:W-:Y:S02]  /*6310*/  IMAD R4, R5, UR17, R4 ;  /* 0x0000001105047c24 */ /* 0x000fe4000f8e0204 */
[----:B------:R-:W-:Y:S01]  /*6320*/  IMAD R20, R7, UR4, R20 ;  /* 0x0000000407147c24 */ /* 0x000fe2000f8e0214 */
[----:B------:R-:W-:Y:S01]  /*6330*/  ULDC UR4, c[0x0][0x600] ;  /* 0x0001800000047ab9 */ /* 0x000fe20000000800 */
[----:B------:R-:W-:Y:S02]  /*6340*/  IMAD R15, R4, UR5, R15 ;  /* 0x00000005040f7c24 */ /* 0x000fe4000f8e020f */
[----:B------:R-:W-:Y:S02]  /*6350*/  IMAD R20, R20, UR4, R21 ;  /* 0x0000000414147c24 */ /* 0x000fe4000f8e0215 */
[----:B------:R-:W-:-:S02]  /*6360*/  IMAD.MOV.U32 R4, RZ, RZ, 0x1 ;  /* 0x00000001ff047424 */ /* 0x000fc400078e00ff */
[----:B------:R-:W-:Y:S01]  /*6370*/  IMAD.MOV.U32 R7, RZ, RZ, R14 ;  /* 0x000000ffff077224 */ /* 0x000fe200078e000e */
[----:B------:R-:W-:Y:S02]  /*6380*/  SEL R21, R20, R15, !P2 ;  /* 0x0000000f14157207 */ /* 0x000fe40005000000 */
[----:B------:R-:W-:-:S07]  /*6390*/  SEL R20, R15, R20, !P2 ;  /* 0x000000140f147207 */ /* 0x000fce0005000000 */
.L_x_111:
[----:B------:R-:W-:Y:S05]  /*63a0*/  BSYNC B1 ;  /* 0x0000000000017941 */ /* 0x000fea0003800000 */
.L_x_110:
[----:B------:R-:W-:-:S13]  /*63b0*/  LOP3.LUT P0, RZ, R4, 0xff, RZ, 0xc0, !PT ;  /* 0x000000ff04ff7812 */ /* 0x000fda000780c0ff */
[----:B------:R-:W-:Y:S05]  /*63c0*/  @P0 BRA `(.L_x_114) ;  /* 0xfffffff400400947 */ /* 0x000fea000383ffff */
[----:B------:R-:W-:Y:S05]  /*63d0*/  BSYNC B0 ;  /* 0x0000000000007941 */ /* 0x000fea0003800000 */
.L_x_103:
[----:B------:R-:W-:-:S03]  /*63e0*/  UMOV UR4, 0xffffffff ;  /* 0xffffffff00047882 */ /* 0x000fc60000000000 */
[----:B------:R-:W-:Y:S05]  /*63f0*/  BRA.DIV UR4, `(.L_x_115) ;  /* 0x0000000a045c7947 */ /* 0x000fea000b800000 */
[----:B------:R-:W-:-:S13]  /*6400*/  ELECT P6, URZ, PT ;  /* 0x00000000003f782f */ /* 0x000fda00038c0000 */
.L_x_138:
[----:B------:R-:W-:Y:S04]  /*6410*/  BSSY B0, `(.L_x_116) ;  /* 0x000007c000007945 */ /* 0x000fe80003800000 */
[----:B------:R-:W-:Y:S05]  /*6420*/  @!P6 BRA `(.L_x_117) ;  /* 0x0000000400e8e947 */ /* 0x000fea0003800000 */
[----:B------:R-:W-:-:S04]  /*6430*/  LOP3.LUT R18, R18, 0x2, RZ, 0xfc, !PT ;  /* 0x0000000212127812 */ /* 0x000fc800078efcff */
[----:B------:R-:W-:-:S13]  /*6440*/  ISETP.NE.AND P0, PT, R18, 0x3, PT ;  /* 0x000000031200780c */ /* 0x000fda0003f05270 */
[----:B------:R-:W-:Y:S05]  /*6450*/  @!P0 BRA `(.L_x_118) ;  /* 0x0000000000048947 */ /* 0x000fea0003800000 */
[----:B------:R-:W-:Y:S01]  /*6460*/  BPT.TRAP 0x1 ;  /* 0x000000040000795c */ /* 0x000fe20000300000 */
.L_x_118:
[----:B------:R-:W0:Y:S01]  /*6470*/  S2R R5, SR_CgaCtaId ;  /* 0x0000000000057919 */ /* 0x000e220000008800 */
[----:B------:R-:W-:Y:S02]  /*6480*/  MOV R0, 0x400 ;  /* 0x0000040000007802 */ /* 0x000fe40000000f00 */
[----:B------:R-:W-:Y:S02]  /*6490*/  SHF.L.U32 R2, R3, 0x1f, RZ ;  /* 0x0000001f03027819 */ /* 0x000fe400000006ff */
[----:B0-----:R-:W-:-:S05]  /*64a0*/  LEA R5, R5, R0, 0x18 ;  /* 0x0000000005057211 */ /* 0x001fca00078ec0ff */
[----:B------:R-:W-:-:S04]  /*64b0*/  VIADD R5, R5, 0x68 ;  /* 0x0000006805057836 */ /* 0x000fc80000000000 */
[C---:B------:R-:W-:Y:S02]  /*64c0*/  IMAD R7, R8.reuse, 0x8, R5 ;  /* 0x0000000808077824 */ /* 0x040fe400078e0205 */
[----:B------:R-:W-:Y:S02]  /*64d0*/  VIADD R8, R8, 0x1 ;  /* 0x0000000108087836 */ /* 0x000fe40000000000 */
[----:B------:R-:W0:Y:S03]  /*64e0*/  SYNCS.PHASECHK.TRANS64.TRYWAIT P0, [R7+URZ], R2 ;  /* 0x00000002070075a7 */ /* 0x000e26000800017f */
[----:B------:R-:W-:-:S04]  /*64f0*/  ISETP.NE.AND P1, PT, R8, 0xd, PT ;  /* 0x0000000d0800780c */ /* 0x000fc80003f25270 */
[----:B------:R-:W-:Y:S02]  /*6500*/  SEL R0, RZ, 0x1, P1 ;  /* 0x00000001ff007807 */ /* 0x000fe40000800000 */
[----:B------:R-:W-:Y:S02]  /*6510*/  SEL R8, R8, RZ, P1 ;  /* 0x000000ff08087207 */ /* 0x000fe40000800000 */
[----:B------:R-:W-:-:S03]  /*6520*/  LOP3.LUT R9, R3, R0, RZ, 0x3c, !PT ;  /* 0x0000000003097212 */ /* 0x000fc600078e3cff */
[----:B------:R-:W-:Y:S01]  /*6530*/  IMAD R6, R8, 0x8, R5 ;  /* 0x0000000808067824 */ /* 0x000fe200078e0205 */
[----:B------:R-:W-:Y:S01]  /*6540*/  SHF.L.U32 R3, R9, 0x1f, RZ ;  /* 0x0000001f09037819 */ /* 0x000fe200000006ff */
[----:B0-----:R-:W-:Y:S06]  /*6550*/  @!P0 BRA `(.L_x_119) ;  /* 0x0000000800248947 */ /* 0x001fec0003800000 */
.L_x_139:
[----:B------:R-:W1:Y:S01]  /*6560*/  SYNCS.PHASECHK.TRANS64.TRYWAIT P0, [R6+URZ], R3 ;  /* 0x00000003060075a7 */ /* 0x000e62000800017f */
[----:B------:R-:W-:-:S05]  /*6570*/  VIADD R0, R8, 0x1 ;  /* 0x0000000108007836 */ /* 0x000fca0000000000 */
[----:B------:R-:W-:-:S04]  /*6580*/  ISETP.NE.AND P1, PT, R0, 0xd, PT ;  /* 0x0000000d0000780c */ /* 0x000fc80003f25270 */
[----:B0-----:R-:W-:Y:S02]  /*6590*/  SEL R2, RZ, 0x1, P1 ;  /* 0x00000001ff027807 */ /* 0x001fe40000800000 */
[----:B------:R-:W-:Y:S02]  /*65a0*/  SEL R0, R0, RZ, P1 ;  /* 0x000000ff00007207 */ /* 0x000fe40000800000 */
[----:B------:R-:W-:-:S03]  /*65b0*/  LOP3.LUT R9, R9, R2, RZ, 0x3c, !PT ;  /* 0x0000000209097212 */ /* 0x000fc600078e3cff */
[----:B------:R-:W-:Y:S01]  /*65c0*/  IMAD R7, R0, 0x8, R5 ;  /* 0x0000000800077824 */ /* 0x000fe200078e0205 */
[----:B------:R-:W-:Y:S01]  /*65d0*/  SHF.L.U32 R4, R9, 0x1f, RZ ;  /* 0x0000001f09047819 */ /* 0x000fe200000006ff */
[----:B-1----:R-:W-:Y:S06]  /*65e0*/  @!P0 BRA `(.L_x_120) ;  /* 0x0000000800148947 */ /* 0x002fec0003800000 */
.L_x_140:
[----:B------:R-:W1:Y:S01]  /*65f0*/  SYNCS.PHASECHK.TRANS64.TRYWAIT P0, [R7+URZ], R4 ;  /* 0x00000004070075a7 */ /* 0x000e62000800017f */
[----:B------:R-:W-:-:S05]  /*6600*/  VIADD R0, R0, 0x1 ;  /* 0x0000000100007836 */ /* 0x000fca0000000000 */
[----:B------:R-:W-:-:S04]  /*6610*/  ISETP.NE.AND P1, PT, R0, 0xd, PT ;  /* 0x0000000d0000780c */ /* 0x000fc80003f25270 */
[----:B------:R-:W-:Y:S02]  /*6620*/  SEL R2, RZ, 0x1, P1 ;  /* 0x00000001ff027807 */ /* 0x000fe40000800000 */
[----:B------:R-:W-:Y:S02]  /*6630*/  SEL R0, R0, RZ, P1 ;  /* 0x000000ff00007207 */ /* 0x000fe40000800000 */
[----:B------:R-:W-:-:S03]  /*6640*/  LOP3.LUT R9, R9, R2, RZ, 0x3c, !PT ;  /* 0x0000000209097212 */ /* 0x000fc600078e3cff */
[----:B0-----:R-:W-:Y:S01]  /*6650*/  IMAD R6, R0, 0x8, R5 ;  /* 0x0000000800067824 */ /* 0x001fe200078e0205 */
[----:B------:R-:W-:Y:S01]  /*6660*/  SHF.L.U32 R3, R9, 0x1f, RZ ;  /* 0x0000001f09037819 */ /* 0x000fe200000006ff */
[----:B-1----:R-:W-:Y:S06]  /*6670*/  @!P0 BRA `(.L_x_121) ;  /* 0x0000000800048947 */ /* 0x002fec0003800000 */
.L_x_141:
        /* <DEDUP_REMOVED lines=9> */
.L_x_142:
        /* <DEDUP_REMOVED lines=9> */
.L_x_143:
        /* <DEDUP_REMOVED lines=9> */
.L_x_144:
        /* <DEDUP_REMOVED lines=9> */
.L_x_145:
        /* <DEDUP_REMOVED lines=9> */
.L_x_146:
        /* <DEDUP_REMOVED lines=9> */
.L_x_147:
        /* <DEDUP_REMOVED lines=9> */
.L_x_148:
        /* <DEDUP_REMOVED lines=9> */
.L_x_149:
[----:B------:R-:W1:Y:S01]  /*6b00*/  SYNCS.PHASECHK.TRANS64.TRYWAIT P0, [R6+URZ], R3 ;  /* 0x00000003060075a7 */ /* 0x000e62000800017f */
[----:B------:R-:W-:-:S05]  /*6b10*/  VIADD R0, R0, 0x1 ;  /* 0x0000000100007836 */ /* 0x000fca0000000000 */
[----:B------:R-:W-:-:S04]  /*6b20*/  ISETP.NE.AND P1, PT, R0, 0xd, PT ;  /* 0x0000000d0000780c */ /* 0x000fc80003f25270 */
[----:B------:R-:W-:Y:S02]  /*6b30*/  SEL R2, RZ, 0x1, P1 ;  /* 0x00000001ff027807 */ /* 0x000fe40000800000 */
[----:B------:R-:W-:Y:S02]  /*6b40*/  SEL R0, R0, RZ, P1 ;  /* 0x000000ff00007207 */ /* 0x000fe40000800000 */
[----:B------:R-:W-:Y:S01]  /*6b50*/  LOP3.LUT R2, R9, R2, RZ, 0x3c, !PT ;  /* 0x0000000209027212 */ /* 0x000fe200078e3cff */
[----:B-1----:R-:W-:Y:S06]  /*6b60*/  @!P0 BRA `(.L_x_130) ;  /* 0x00000004007c8947 */ /* 0x002fec0003800000 */
.L_x_150:
[----:B------:R-:W-:Y:S01]  /*6b70*/  IMAD R5, R0, 0x8, R5 ;  /* 0x0000000800057824 */ /* 0x000fe200078e0205 */
[----:B------:R-:W-:-:S07]  /*6b80*/  SHF.L.U32 R0, R2, 0x1f, RZ ;  /* 0x0000001f02007819 */ /* 0x000fce00000006ff */
.L_x_131:
[----:B--2---:R2:W3:Y:S02]  /*6b90*/  SYNCS.PHASECHK.TRANS64.TRYWAIT P0, [R5+URZ], R0 ;  /* 0x00000000050075a7 */ /* 0x0044e4000800017f */
[----:B---3--:R-:W-:Y:S05]  /*6ba0*/  @!P0 NANOSLEEP.SYNCS 0x989680 ;  /* 0x009896800000895d */ /* 0x008fea0003900000 */
[----:B------:R-:W3:Y:S02]  /*6bb0*/  @!P0 SYNCS.PHASECHK.TRANS64 P0, [R5+URZ], R0 ;  /* 0x00000000050085a7 */ /* 0x000ee4000800007f */
[----:B---3--:R-:W-:Y:S05]  /*6bc0*/  @!P0 BRA `(.L_x_131) ;  /* 0xfffffffc00f08947 */ /* 0x008fea000383ffff */
.L_x_117:
[----:B------:R-:W-:Y:S05]  /*6bd0*/  BSYNC B0 ;  /* 0x0000000000007941 */ /* 0x000fea0003800000 */
.L_x_116:
[----:B------:R-:W-:Y:S05]  /*6be0*/  EXIT ;  /* 0x000000000000794d */ /* 0x000fea0003800000 */
.L_x_22:
[----:B-1----:R1:W2:Y:S02]  /*6bf0*/  SYNCS.PHASECHK.TRANS64.TRYWAIT P1, [R3+URZ], R0 ;  /* 0x00000000030075a7 */ /* 0x0022a4000802017f */
[----:B--2---:R-:W-:Y:S05]  /*6c00*/  @!P1 NANOSLEEP.SYNCS 0x989680 ;  /* 0x009896800000995d */ /* 0x004fea0003900000 */
[----:B------:R-:W2:Y:S02]  /*6c10*/  @!P1 SYNCS.PHASECHK.TRANS64 P1, [R3+URZ], R0 ;  /* 0x00000000030095a7 */ /* 0x000ea4000802007f */
[----:B--2---:R-:W-:Y:S05]  /*6c20*/  @!P1 BRA `(.L_x_22) ;  /* 0xfffffffc00f09947 */ /* 0x004fea000383ffff */
[----:B------:R-:W-:Y:S05]  /*6c30*/  BRA `(.L_x_21) ;  /* 0xffffffac00447947 */ /* 0x000fea000383ffff */
.L_x_27:
[----:B-1----:R-:W-:-:S04]  /*6c40*/  IMAD.U32 R5, RZ, RZ, UR4 ;  /* 0x00000004ff057e24 */ /* 0x002fc8000f8e00ff */
[----:B------:R1:W2:Y:S03]  /*6c50*/  SYNCS.PHASECHK.TRANS64.TRYWAIT P1, [R5+URZ], R4 ;  /* 0x00000004050075a7 */ /* 0x0002a6000802017f */
[----:B--2---:R-:W-:Y:S05]  /*6c60*/  @!P1 NANOSLEEP.SYNCS 0x989680 ;  /* 0x009896800000995d */ /* 0x004fea0003900000 */
[----:B------:R-:W2:Y:S02]  /*6c70*/  @!P1 SYNCS.PHASECHK.TRANS64 P1, [R5+URZ], R4 ;  /* 0x00000004050095a7 */ /* 0x000ea4000802007f */
[----:B--2---:R-:W-:Y:S05]  /*6c80*/  @!P1 BRA `(.L_x_27) ;  /* 0xfffffffc00ec9947 */ /* 0x004fea000383ffff */
[----:B------:R-:W-:Y:S05]  /*6c90*/  BRA `(.L_x_26) ;  /* 0xffffffac00f07947 */ /* 0x000fea000383ffff */
.L_x_104:
[----:B------:R-:W-:Y:S01]  /*6ca0*/  BSSY B1, `(.L_x_132) ;  /* 0x0000006000017945 */ /* 0x000fe20003800000 */
[----:B------:R-:W-:-:S07]  /*6cb0*/  IMAD.MOV.U32 R15, RZ, RZ, -0x1 ;  /* 0xffffffffff0f7424 */ /* 0x000fce00078e00ff */
[----:B------:R-:W-:Y:S05]  /*6cc0*/  WARPSYNC.COLLECTIVE R15, `(.L_x_133) ;  /* 0x000000000f0c7348 */ /* 0x000fea0003c00000 */
[----:B------:R-:W-:Y:S02]  /*6cd0*/  ELECT P6, UR62, PT ;  /* 0x00000000003e782f */ /* 0x000fe400038c0000 */
[----:B------:R-:W-:Y:S01]  /*6ce0*/  MOV R14, UR62 ;  /* 0x0000003e000e7c02 */ /* 0x000fe20008000f00 */
[----:B------:R-:W-:Y:S10]  /*6cf0*/  ENDCOLLECTIVE ;  /* 0x000000000000791b */ /* 0x000ff40003800000 */
.L_x_133:
[----:B------:R-:W-:Y:S05]  /*6d00*/  BSYNC B1 ;  /* 0x0000000000017941 */ /* 0x000fea0003800000 */
.L_x_132:
[----:B------:R-:W-:Y:S05]  /*6d10*/  BRA `(.L_x_134) ;  /* 0xffffffe800f87947 */ /* 0x000fea000383ffff */
.L_x_107:
[----:B-1----:R1:W2:Y:S02]  /*6d20*/  SYNCS.PHASECHK.TRANS64.TRYWAIT P0, [R23+URZ+0x68], R14 ;  /* 0x0000680e170075a7 */ /* 0x0022a4000800017f */
[----:B--2---:R-:W-:Y:S05]  /*6d30*/  @!P0 NANOSLEEP.SYNCS 0x989680 ;  /* 0x009896800000895d */ /* 0x004fea0003900000 */
[----:B------:R-:W2:Y:S02]  /*6d40*/  @!P0 SYNCS.PHASECHK.TRANS64 P0, [R23+URZ+0x68], R14 ;  /* 0x0000680e170085a7 */ /* 0x000ea4000800007f */
[----:B--2---:R-:W-:Y:S05]  /*6d50*/  @!P0 BRA `(.L_x_107) ;  /* 0xfffffffc00f08947 */ /* 0x004fea000383ffff */
[----:B------:R-:W-:Y:S05]  /*6d60*/  BRA `(.L_x_135) ;  /* 0xffffffec00307947 */ /* 0x000fea000383ffff */
.L_x_115:
[----:B------:R-:W-:Y:S01]  /*6d70*/  BSSY B0, `(.L_x_136) ;  /* 0x0000006000007945 */ /* 0x000fe20003800000 */
[----:B------:R-:W-:-:S07]  /*6d80*/  IMAD.MOV.U32 R15, RZ, RZ, -0x1 ;  /* 0xffffffffff0f7424 */ /* 0x000fce00078e00ff */
[----:B------:R-:W-:Y:S05]  /*6d90*/  WARPSYNC.COLLECTIVE R15, `(.L_x_137) ;  /* 0x000000000f0c7348 */ /* 0x000fea0003c00000 */
[----:B------:R-:W-:Y:S02]  /*6da0*/  ELECT P6, UR62, PT ;  /* 0x00000000003e782f */ /* 0x000fe400038c0000 */
[----:B------:R-:W-:Y:S01]  /*6db0*/  MOV R14, UR62 ;  /* 0x0000003e000e7c02 */ /* 0x000fe20008000f00 */
[----:B------:R-:W-:Y:S10]  /*6dc0*/  ENDCOLLECTIVE ;  /* 0x000000000000791b */ /* 0x000ff40003800000 */
.L_x_137:
[----:B------:R-:W-:Y:S05]  /*6dd0*/  BSYNC B0 ;  /* 0x0000000000007941 */ /* 0x000fea0003800000 */
.L_x_136:
[----:B------:R-:W-:Y:S05]  /*6de0*/  BRA `(.L_x_138) ;  /* 0xfffffff400887947 */ /* 0x000fea000383ffff */
.L_x_119:
[----:B0-----:R0:W1:Y:S02]  /*6df0*/  SYNCS.PHASECHK.TRANS64.TRYWAIT P0, [R7+URZ], R2 ;  /* 0x00000002070075a7 */ /* 0x001064000800017f */
[----:B-1----:R-:W-:Y:S05]  /*6e00*/  @!P0 NANOSLEEP.SYNCS 0x989680 ;  /* 0x009896800000895d */ /* 0x002fea0003900000 */
[----:B------:R-:W1:Y:S02]  /*6e10*/  @!P0 SYNCS.PHASECHK.TRANS64 P0, [R7+URZ], R2 ;  /* 0x00000002070085a7 */ /* 0x000e64000800007f */
[----:B-1----:R-:W-:Y:S05]  /*6e20*/  @!P0 BRA `(.L_x_119) ;  /* 0xfffffffc00f08947 */ /* 0x002fea000383ffff */
[----:B------:R-:W-:Y:S05]  /*6e30*/  BRA `(.L_x_139) ;  /* 0xfffffff400c87947 */ /* 0x000fea000383ffff */
.L_x_120:
[----:B0-----:R0:W1:Y:S02]  /*6e40*/  SYNCS.PHASECHK.TRANS64.TRYWAIT P0, [R6+URZ], R3 ;  /* 0x00000003060075a7 */ /* 0x001064000800017f */
[----:B-1----:R-:W-:Y:S05]  /*6e50*/  @!P0 NANOSLEEP.SYNCS 0x989680 ;  /* 0x009896800000895d */ /* 0x002fea0003900000 */
[----:B------:R-:W1:Y:S02]  /*6e60*/  @!P0 SYNCS.PHASECHK.TRANS64 P0, [R6+URZ], R3 ;  /* 0x00000003060085a7 */ /* 0x000e64000800007f */
[----:B-1----:R-:W-:Y:S05]  /*6e70*/  @!P0 BRA `(.L_x_120) ;  /* 0xfffffffc00f08947 */ /* 0x002fea000383ffff */
[----:B------:R-:W-:Y:S05]  /*6e80*/  BRA `(.L_x_140) ;  /* 0xfffffff400d87947 */ /* 0x000fea000383ffff */
.L_x_121:
[----:B0-----:R0:W1:Y:S02]  /*6e90*/  SYNCS.PHASECHK.TRANS64.TRYWAIT P0, [R7+URZ], R4 ;  /* 0x00000004070075a7 */ /* 0x001064000800017f */
[----:B-1----:R-:W-:Y:S05]  /*6ea0*/  @!P0 NANOSLEEP.SYNCS 0x989680 ;  /* 0x009896800000895d */ /* 0x002fea0003900000 */
[----:B------:R-:W1:Y:S02]  /*6eb0*/  @!P0 SYNCS.PHASECHK.TRANS64 P0, [R7+URZ], R4 ;  /* 0x00000004070085a7 */ /* 0x000e64000800007f */
[----:B-1----:R-:W-:Y:S05]  /*6ec0*/  @!P0 BRA `(.L_x_121) ;  /* 0xfffffffc00f08947 */ /* 0x002fea000383ffff */
[----:B------:R-:W-:Y:S05]  /*6ed0*/  BRA `(.L_x_141) ;  /* 0xfffffff400e87947 */ /* 0x000fea000383ffff */
.L_x_122:
[----:B0-----:R0:W1:Y:S02]  /*6ee0*/  SYNCS.PHASECHK.TRANS64.TRYWAIT P0, [R6+URZ], R3 ;  /* 0x00000003060075a7 */ /* 0x001064000800017f */
[----:B-1----:R-:W-:Y:S05]  /*6ef0*/  @!P0 NANOSLEEP.SYNCS 0x989680 ;  /* 0x009896800000895d */ /* 0x002fea0003900000 */
[----:B------:R-:W1:Y:S02]  /*6f00*/  @!P0 SYNCS.PHASECHK.TRANS64 P0, [R6+URZ], R3 ;  /* 0x00000003060085a7 */ /* 0x000e64000800007f */
[----:B-1----:R-:W-:Y:S05]  /*6f10*/  @!P0 BRA `(.L_x_122) ;  /* 0xfffffffc00f08947 */ /* 0x002fea000383ffff */
[----:B------:R-:W-:Y:S05]  /*6f20*/  BRA `(.L_x_142) ;  /* 0xfffffff400f87947 */ /* 0x000fea000383ffff */
.L_x_123:
[----:B0-----:R0:W1:Y:S02]  /*6f30*/  SYNCS.PHASECHK.TRANS64.TRYWAIT P0, [R7+URZ], R4 ;  /* 0x00000004070075a7 */ /* 0x001064000800017f */
[----:B-1----:R-:W-:Y:S05]  /*6f40*/  @!P0 NANOSLEEP.SYNCS 0x989680 ;  /* 0x009896800000895d */ /* 0x002fea0003900000 */
[----:B------:R-:W1:Y:S02]  /*6f50*/  @!P0 SYNCS.PHASECHK.TRANS64 P0, [R7+URZ], R4 ;  /* 0x00000004070085a7 */ /* 0x000e64000800007f */
[----:B-1----:R-:W-:Y:S05]  /*6f60*/  @!P0 BRA `(.L_x_123) ;  /* 0xfffffffc00f08947 */ /* 0x002fea000383ffff */
[----:B------:R-:W-:Y:S05]  /*6f70*/  BRA `(.L_x_143) ;  /* 0xfffffff800087947 */ /* 0x000fea000383ffff */
.L_x_124:
[----:B0-----:R0:W1:Y:S02]  /*6f80*/  SYNCS.PHASECHK.TRANS64.TRYWAIT P0, [R6+URZ], R3 ;  /* 0x00000003060075a7 */ /* 0x001064000800017f */
[----:B-1----:R-:W-:Y:S05]  /*6f90*/  @!P0 NANOSLEEP.SYNCS 0x989680 ;  /* 0x009896800000895d */ /* 0x002fea0003900000 */
[----:B------:R-:W1:Y:S02]  /*6fa0*/  @!P0 SYNCS.PHASECHK.TRANS64 P0, [R6+URZ], R3 ;  /* 0x00000003060085a7 */ /* 0x000e64000800007f */
[----:B-1----:R-:W-:Y:S05]  /*6fb0*/  @!P0 BRA `(.L_x_124) ;  /* 0xfffffffc00f08947 */ /* 0x002fea000383ffff */
[----:B------:R-:W-:Y:S05]  /*6fc0*/  BRA `(.L_x_144) ;  /* 0xfffffff800187947 */ /* 0x000fea000383ffff */
.L_x_125:
[----:B0-----:R0:W1:Y:S02]  /*6fd0*/  SYNCS.PHASECHK.TRANS64.TRYWAIT P0, [R7+URZ], R4 ;  /* 0x00000004070075a7 */ /* 0x001064000800017f */
[----:B-1----:R-:W-:Y:S05]  /*6fe0*/  @!P0 NANOSLEEP.SYNCS 0x989680 ;  /* 0x009896800000895d */ /* 0x002fea0003900000 */
[----:B------:R-:W1:Y:S02]  /*6ff0*/  @!P0 SYNCS.PHASECHK.TRANS64 P0, [R7+URZ], R4 ;  /* 0x00000004070085a7 */ /* 0x000e64000800007f */
[----:B-1----:R-:W-:Y:S05]  /*7000*/  @!P0 BRA `(.L_x_125) ;  /* 0xfffffffc00f08947 */ /* 0x002fea000383ffff */
[----:B------:R-:W-:Y:S05]  /*7010*/  BRA `(.L_x_145) ;  /* 0xfffffff800287947 */ /* 0x000fea000383ffff */
.L_x_126:
[----:B0-----:R0:W1:Y:S02]  /*7020*/  SYNCS.PHASECHK.TRANS64.TRYWAIT P0, [R6+URZ], R3 ;  /* 0x00000003060075a7 */ /* 0x001064000800017f */
[----:B-1----:R-:W-:Y:S05]  /*7030*/  @!P0 NANOSLEEP.SYNCS 0x989680 ;  /* 0x009896800000895d */ /* 0x002fea0003900000 */
[----:B------:R-:W1:Y:S02]  /*7040*/  @!P0 SYNCS.PHASECHK.TRANS64 P0, [R6+URZ], R3 ;  /* 0x00000003060085a7 */ /* 0x000e64000800007f */
[----:B-1----:R-:W-:Y:S05]  /*7050*/  @!P0 BRA `(.L_x_126) ;  /* 0xfffffffc00f08947 */ /* 0x002fea000383ffff */
[----:B------:R-:W-:Y:S05]  /*7060*/  BRA `(.L_x_146) ;  /* 0xfffffff800387947 */ /* 0x000fea000383ffff */
.L_x_127:
[----:B0-----:R0:W1:Y:S02]  /*7070*/  SYNCS.PHASECHK.TRANS64.TRYWAIT P0, [R7+URZ], R4 ;  /* 0x00000004070075a7 */ /* 0x001064000800017f */
[----:B-1----:R-:W-:Y:S05]  /*7080*/  @!P0 NANOSLEEP.SYNCS 0x989680 ;  /* 0x009896800000895d */ /* 0x002fea0003900000 */
[----:B------:R-:W1:Y:S02]  /*7090*/  @!P0 SYNCS.PHASECHK.TRANS64 P0, [R7+URZ], R4 ;  /* 0x00000004070085a7 */ /* 0x000e64000800007f */
[----:B-1----:R-:W-:Y:S05]  /*70a0*/  @!P0 BRA `(.L_x_127) ;  /* 0xfffffffc00f08947 */ /* 0x002fea000383ffff */
[----:B------:R-:W-:Y:S05]  /*70b0*/  BRA `(.L_x_147) ;  /* 0xfffffff800487947 */ /* 0x000fea000383ffff */
.L_x_128:
[----:B0-----:R0:W1:Y:S02]  /*70c0*/  SYNCS.PHASECHK.TRANS64.TRYWAIT P0, [R6+URZ], R3 ;  /* 0x00000003060075a7 */ /* 0x001064000800017f */
[----:B-1----:R-:W-:Y:S05]  /*70d0*/  @!P0 NANOSLEEP.SYNCS 0x989680 ;  /* 0x009896800000895d */ /* 0x002fea0003900000 */
[----:B------:R-:W1:Y:S02]  /*70e0*/  @!P0 SYNCS.PHASECHK.TRANS64 P0, [R6+URZ], R3 ;  /* 0x00000003060085a7 */ /* 0x000e64000800007f */
[----:B-1----:R-:W-:Y:S05]  /*70f0*/  @!P0 BRA `(.L_x_128) ;  /* 0xfffffffc00f08947 */ /* 0x002fea000383ffff */
[----:B------:R-:W-:Y:S05]  /*7100*/  BRA `(.L_x_148) ;  /* 0xfffffff800587947 */ /* 0x000fea000383ffff */
.L_x_129:
[----:B0-----:R0:W1:Y:S02]  /*7110*/  SYNCS.PHASECHK.TRANS64.TRYWAIT P0, [R7+URZ], R4 ;  /* 0x00000004070075a7 */ /* 0x001064000800017f */
[----:B-1----:R-:W-:Y:S05]  /*7120*/  @!P0 NANOSLEEP.SYNCS 0x989680 ;  /* 0x009896800000895d */ /* 0x002fea0003900000 */
[----:B------:R-:W1:Y:S02]  /*7130*/  @!P0 SYNCS.PHASECHK.TRANS64 P0, [R7+URZ], R4 ;  /* 0x00000004070085a7 */ /* 0x000e64000800007f */
[----:B-1----:R-:W-:Y:S05]  /*7140*/  @!P0 BRA `(.L_x_129) ;  /* 0xfffffffc00f08947 */ /* 0x002fea000383ffff */
[----:B------:R-:W-:Y:S05]  /*7150*/  BRA `(.L_x_149) ;  /* 0xfffffff800687947 */ /* 0x000fea000383ffff */
.L_x_130:
[----:B-1----:R1:W2:Y:S02]  /*7160*/  SYNCS.PHASECHK.TRANS64.TRYWAIT P0, [R6+URZ], R3 ;  /* 0x00000003060075a7 */ /* 0x0022a4000800017f */
[----:B--2---:R-:W-:Y:S05]  /*7170*/  @!P0 NANOSLEEP.SYNCS 0x989680 ;  /* 0x009896800000895d */ /* 0x004fea0003900000 */
[----:B------:R-:W2:Y:S02]  /*7180*/  @!P0 SYNCS.PHASECHK.TRANS64 P0, [R6+URZ], R3 ;  /* 0x00000003060085a7 */ /* 0x000ea4000800007f */
[----:B--2---:R-:W-:Y:S05]  /*7190*/  @!P0 BRA `(.L_x_130) ;  /* 0xfffffffc00f08947 */ /* 0x004fea000383ffff */
[----:B------:R-:W-:Y:S05]  /*71a0*/  BRA `(.L_x_150) ;  /* 0xfffffff800707947 */ /* 0x000fea000383ffff */
.L_x_151:
[----:B------:R-:W-:-:S00]  /*71b0*/  BRA `(.L_x_151) ;  /* 0xfffffffc00fc7947 */ /* 0x000fc0000383ffff */
[----:B------:R-:W-:-:S00]  /*71c0*/  NOP ;  /* 0x0000000000007918 */ /* 0x000fc00000000000 */
        /* <DEDUP_REMOVED lines=11> */
.L_x_152:


//--------------------- .nv.global.init           --------------------------
	.section	.nv.global.init,"aw",@progbits
.nv.global.init:
	.type		$str$22,@object
	.size		$str$22,($str$23 - $str$22)
$str$22:
        /*0000*/ 	.byte	0x6b, 0x5f, 0x74, 0x69, 0x6c, 0x65, 0x5f, 0x63, 0x6f, 0x75, 0x6e, 0x74, 0x20, 0x3e, 0x3d, 0x20
        /*0010*/ 	.byte	0x31, 0x00
	.type		$str$23,@object
	.size		$str$23,(__unnamed_1 - $str$23)
$str$23:
        /*0012*/ 	.byte	0x2f, 0x74, 0x6d, 0x70, 0x2f, 0x63, 0x75, 0x74, 0x6c, 0x61, 0x73, 0x73, 0x5f, 0x73, 0x77, 0x65
        /*0022*/ 	.byte	0x65, 0x70, 0x5f, 0x73, 0x72, 0x63, 0x2f, 0x69, 0x6e, 0x63, 0x6c, 0x75, 0x64, 0x65, 0x2f, 0x63
        /*0032*/ 	.byte	0x75, 0x74, 0x6c, 0x61, 0x73, 0x73, 0x2f, 0x67, 0x65, 0x6d, 0x6d, 0x2f, 0x63, 0x6f, 0x6c, 0x6c
        /*0042*/ 	.byte	0x65, 0x63, 0x74, 0x69, 0x76, 0x65, 0x2f, 0x73, 0x6d, 0x39, 0x30, 0x5f, 0x6d, 0x6d, 0x61, 0x5f
        /*0052*/ 	.byte	0x74, 0x6d, 0x61, 0x5f, 0x67, 0x6d, 0x6d, 0x61, 0x5f, 0x73, 0x73, 0x5f, 0x77, 0x61, 0x72, 0x70
        /*0062*/ 	.byte	0x73, 0x70, 0x65, 0x63, 0x69, 0x61, 0x6c, 0x69, 0x7a, 0x65, 0x64, 0x2e, 0x68, 0x70, 0x70, 0x00
	.type		__unnamed_1,@object
	.size		__unnamed_1,(.L_0 - __unnamed_1)
__unnamed_1:
        /*0072*/ 	.byte	0x76, 0x6f, 0x69, 0x64, 0x20, 0x63, 0x75, 0x74, 0x6c, 0x61, 0x73, 0x73, 0x3a, 0x3a, 0x67, 0x65
        /* <DEDUP_REMOVED lines=180> */
        /*0bc2*/ 	.byte	0x65, 0x3a, 0x3a, 0x69, 0x64, 0x65, 0x6e, 0x74, 0x69, 0x74, 0x79, 0x5d, 0x00
.L_0:


//--------------------- .nv.shared._ZN7cutlass13device_kernelINS_4gemm6kernel13GemmUniversalIN4cute5tupleIJiiiiEEENS1_10collective13CollectiveMmaINS1_34MainloopSm90TmaGmmaWarpSpecializedILi13ENS5_IJNS4_1CILi2EEENSA_ILi1EEESC_EEENS1_35KernelTmaWarpSpecializedCooperativeEEENS5_IJNSA_ILi512EEENSA_ILi16EEESH_EEENS_10bfloat16_tENS5_IJlSC_lEEESJ_SK_NS4_8TiledMMAINS4_8MMA_AtomIJNS4_4SM904GMMA27MMA_64x16x16_F32BF16BF16_SSILNSO_5MajorE0ELSQ_0ELNSO_7ScaleInE1ELSR_1EEEEEENS4_6LayoutISD_NS5_IJSC_NSA_ILi0EEESV_EEEEENS5_IJNS4_10UnderscoreESY_SY_EEEEENS4_13SM90_TMA_LOADENS4_14ComposedLayoutINS4_7SwizzleILi1ELi4ELi3EEENS4_18smem_ptr_flag_bitsILi16EEENSU_INS5_IJNSA_ILi8EEESH_EEENS5_IJSH_SC_EEEEEEEvNS4_8identityENS4_23SM90_TMA_LOAD_MULTICASTES1B_vS1C_EENS_8epilogue10collective6detail29Sm90TmaWarpSpecializedAdapterINS1G_15DefaultEpilogueISJ_SK_SK_NS1F_6thread17LinearCombinationISJ_Li1EffLNS1K_9ScaleType4KindE0ELNS_15FloatRoundStyleE2ESJ_EENS1_15EpilogueDefaultEEEEEvvEEEEvNT_6ParamsE --------------------------
	.section	.nv.shared._ZN7cutlass13device_kernelINS_4gemm6kernel13GemmUniversalIN4cute5tupleIJiiiiEEENS1_10collective13CollectiveMmaINS1_34MainloopSm90TmaGmmaWarpSpecializedILi13ENS5_IJNS4_1CILi2EEENSA_ILi1EEESC_EEENS1_35KernelTmaWarpSpecializedCooperativeEEENS5_IJNSA_ILi512EEENSA_ILi16EEESH_EEENS_10bfloat16_tENS5_IJlSC_lEEESJ_SK_NS4_8TiledMMAINS4_8MMA_AtomIJNS4_4SM904GMMA27MMA_64x16x16_F32BF16BF16_SSILNSO_5MajorE0ELSQ_0ELNSO_7ScaleInE1ELSR_1EEEEEENS4_6LayoutISD_NS5_IJSC_NSA_ILi0EEESV_EEEEENS5_IJNS4_10UnderscoreESY_SY_EEEEENS4_13SM90_TMA_LOADENS4_14ComposedLayoutINS4_7SwizzleILi1ELi4ELi3EEENS4_18smem_ptr_flag_bitsILi16EEENSU_INS5_IJNSA_ILi8EEESH_EEENS5_IJSH_SC_EEEEEEEvNS4_8identityENS4_23SM90_TMA_LOAD_MULTICASTES1B_vS1C_EENS_8epilogue10collective6detail29Sm90TmaWarpSpecializedAdapterINS1G_15DefaultEpilogueISJ_SK_SK_NS1F_6thread17LinearCombinationISJ_Li1EffLNS1K_9ScaleType4KindE0ELNS_15FloatRoundStyleE2ESJ_EENS1_15EpilogueDefaultEEEEEvvEEEEvNT_6ParamsE,"aw",@nobits
	.sectionflags	@""
	.align	16
	.zero		1024


//--------------------- .nv.shared.reserved.0     --------------------------
	.section	.nv.shared.reserved.0,"aw",@nobits
	.weak		__nv_reservedSMEM_offset_0_alias
	.size		__nv_reservedSMEM_offset_0_alias, 0, 0
	.other		__nv_reservedSMEM_offset_0_alias,@"STO_CUDA_RESERVED_SHARED STV_DEFAULT"
__nv_reservedSMEM_offset_0_alias:
	.zero		0


//--------------------- .nv.global                --------------------------
	.section	.nv.global,"aw",@nobits
.nv.global:
	.type		_ZN39_INTERNAL_9bec8a63_4_k_cu_72226b6a_39274cute1_E,@object
	.size		_ZN39_INTERNAL_9bec8a63_4_k_cu_72226b6a_39274cute1_E,(_ZN39_INTERNAL_9bec8a63_4_k_cu_72226b6a_39274cuda3std3__45__cpo6cbeginE - _ZN39_INTERNAL_9bec8a63_4_k_cu_72226b6a_39274cute1_E)
_ZN39_INTERNAL_9bec8a63_4_k_cu_72226b6a_39274cute1_E:
	.zero		1
	.type		_ZN39_INTERNAL_9bec8a63_4_k_cu_72226b6a_39274cuda3std3__45__cpo6cbeginE,@object
	.size		_ZN39_INTERNAL_9bec8a63_4_k_cu_72226b6a_39274cuda3std3__45__cpo6cbeginE,(_ZN39_INTERNAL_9bec8a63_4_k_cu_72226b6a_39274cuda3std3__48in_placeE - _ZN39_INTERNAL_9bec8a63_4_k_cu_72226b6a_39274cuda3std3__45__cpo6cbeginE)
_ZN39_INTERNAL_9bec8a63_4_k_cu_72226b6a_39274cuda3std3__45__cpo6cbeginE:
	.zero		1
	.type		_ZN39_INTERNAL_9bec8a63_4_k_cu_72226b6a_39274cuda3std3__48in_placeE,@object
	.size		_ZN39_INTERNAL_9bec8a63_4_k_cu_72226b6a_39274cuda3std3__48in_placeE,(_ZN39_INTERNAL_9bec8a63_4_k_cu_72226b6a_39274cuda3std6ranges3__45__cpo9iter_moveE - _ZN39_INTERNAL_9bec8a63_4_k_cu_72226b6a_39274cuda3std3__48in_placeE)
_ZN39_INTERNAL_9bec8a63_4_k_cu_72226b6a_39274cuda3std3__48in_placeE:
	.zero		1
	.type		_ZN39_INTERNAL_9bec8a63_4_k_cu_72226b6a_39274cuda3std6ranges3__45__cpo9iter_moveE,@object
	.size		_ZN39_INTERNAL_9bec8a63_4_k_cu_72226b6a_39274cuda3std6ranges3__45__cpo9iter_moveE,(_ZN39_INTERNAL_9bec8a63_4_k_cu_72226b6a_39274cuda3std3__45__cpo5beginE - _ZN39_INTERNAL_9bec8a63_4_k_cu_72226b6a_39274cuda3std6ranges3__45__cpo9iter_moveE)
_ZN39_INTERNAL_9bec8a63_4_k_cu_72226b6a_39274cuda3std6ranges3__45__cpo9iter_moveE:
	.zero		1
	.type		_ZN39_INTERNAL_9bec8a63_4_k_cu_72226b6a_39274cuda3std3__45__cpo5beginE,@object
	.size		_ZN39_INTERNAL_9bec8a63_4_k_cu_72226b6a_39274cuda3std3__45__cpo5beginE,(_ZN39_INTERNAL_9bec8a63_4_k_cu_72226b6a_39274cuda3std3__441_GLOBAL__N__9bec8a63_4_k_cu_72226b6a_39276ignoreE - _ZN39_INTERNAL_9bec8a63_4_k_cu_72226b6a_39274cuda3std3__45__cpo5beginE)
_ZN39_INTERNAL_9bec8a63_4_k_cu_72226b6a_39274cuda3std3__45__cpo5beginE:
	.zero		1
	.type		_ZN39_INTERNAL_9bec8a63_4_k_cu_72226b6a_39274cuda3std3__441_GLOBAL__N__9bec8a63_4_k_cu_72226b6a_39276ignoreE,@object
	.size		_ZN39_INTERNAL_9bec8a63_4_k_cu_72226b6a_39274cuda3std3__441_GLOBAL__N__9bec8a63_4_k_cu_72226b6a_39276ignoreE,(_ZN39_INTERNAL_9bec8a63_4_k_cu_72226b6a_39274cute7productE - _ZN39_INTERNAL_9bec8a63_4_k_cu_72226b6a_39274cuda3std3__441_GLOBAL__N__9bec8a63_4_k_cu_72226b6a_39276ignoreE)
_ZN39_INTERNAL_9bec8a63_4_k_cu_72226b6a_39274cuda3std3__441_GLOBAL__N__9bec8a63_4_k_cu_72226b6a_39276ignoreE:
	.zero		1
	.type		_ZN39_INTERNAL_9bec8a63_4_k_cu_72226b6a_39274cute7productE,@object
	.size		_ZN39_INTERNAL_9bec8a63_4_k_cu_72226b6a_39274cute7productE,(_ZN39_INTERNAL_9bec8a63_4_k_cu_72226b6a_39274cuda3std3__45__cpo3endE - _ZN39_INTERNAL_9bec8a63_4_k_cu_72226b6a_39274cute7productE)
_ZN39_INTERNAL_9bec8a63_4_k_cu_72226b6a_39274cute7productE:
	.zero		1
	.type		_ZN39_INTERNAL_9bec8a63_4_k_cu_72226b6a_39274cuda3std3__45__cpo3endE,@object
	.size		_ZN39_INTERNAL_9bec8a63_4_k_cu_72226b6a_39274cuda3std3__45__cpo3endE,(_ZN39_INTERNAL_9bec8a63_4_k_cu_72226b6a_39274cuda3std3__419piecewise_constructE - _ZN39_INTERNAL_9bec8a63_4_k_cu_72226b6a_39274cuda3std3__45__cpo3endE)
_ZN39_INTERNAL_9bec8a63_4_k_cu_72226b6a_39274cuda3std3__45__cpo3endE:
	.zero		1
	.type		_ZN39_INTERNAL_9bec8a63_4_k_cu_72226b6a_39274cuda3std3__419piecewise_constructE,@object
	.size		_ZN39_INTERNAL_9bec8a63_4_k_cu_72226b6a_39274cuda3std3__419piecewise_constructE,(_ZN39_INTERNAL_9bec8a63_4_k_cu_72226b6a_39274cuda3std3__45__cpo4cendE - _ZN39_INTERNAL_9bec8a63_4_k_cu_72226b6a_39274cuda3std3__419piecewise_constructE)
_ZN39_INTERNAL_9bec8a63_4_k_cu_72226b6a_39274cuda3std3__419piecewise_constructE:
	.zero		1
	.type		_ZN39_INTERNAL_9bec8a63_4_k_cu_72226b6a_39274cuda3std3__45__cpo4cendE,@object
	.size		_ZN39_INTERNAL_9bec8a63_4_k_cu_72226b6a_39274cuda3std3__45__cpo4cendE,(_ZN39_INTERNAL_9bec8a63_4_k_cu_72226b6a_39274cuda3std6ranges3__45__cpo4swapE - _ZN39_INTERNAL_9bec8a63_4_k_cu_72226b6a_39274cuda3std3__45__cpo4cendE)
_ZN39_INTERNAL_9bec8a63_4_k_cu_72226b6a_39274cuda3std3__45__cpo4cendE:
	.zero		1
	.type		_ZN39_INTERNAL_9bec8a63_4_k_cu_72226b6a_39274cuda3std6ranges3__45__cpo4swapE,@object
	.size		_ZN39_INTERNAL_9bec8a63_4_k_cu_72226b6a_39274cuda3std6ranges3__45__cpo4swapE,(.L_8 - _ZN39_INTERNAL_9bec8a63_4_k_cu_72226b6a_39274cuda3std6ranges3__45__cpo4swapE)
_ZN39_INTERNAL_9bec8a63_4_k_cu_72226b6a_39274cuda3std6ranges3__45__cpo4swapE:
	.zero		1
.L_8:


//--------------------- .nv.constant0._ZN7cutlass13device_kernelINS_4gemm6kernel13GemmUniversalIN4cute5tupleIJiiiiEEENS1_10collective13CollectiveMmaINS1_34MainloopSm90TmaGmmaWarpSpecializedILi13ENS5_IJNS4_1CILi2EEENSA_ILi1EEESC_EEENS1_35KernelTmaWarpSpecializedCooperativeEEENS5_IJNSA_ILi512EEENSA_ILi16EEESH_EEENS_10bfloat16_tENS5_IJlSC_lEEESJ_SK_NS4_8TiledMMAINS4_8MMA_AtomIJNS4_4SM904GMMA27MMA_64x16x16_F32BF16BF16_SSILNSO_5MajorE0ELSQ_0ELNSO_7ScaleInE1ELSR_1EEEEEENS4_6LayoutISD_NS5_IJSC_NSA_ILi0EEESV_EEEEENS5_IJNS4_10UnderscoreESY_SY_EEEEENS4_13SM90_TMA_LOADENS4_14ComposedLayoutINS4_7SwizzleILi1ELi4ELi3EEENS4_18smem_ptr_flag_bitsILi16EEENSU_INS5_IJNSA_ILi8EEESH_EEENS5_IJSH_SC_EEEEEEEvNS4_8identityENS4_23SM90_TMA_LOAD_MULTICASTES1B_vS1C_EENS_8epilogue10collective6detail29Sm90TmaWarpSpecializedAdapterINS1G_15DefaultEpilogueISJ_SK_SK_NS1F_6thread17LinearCombinationISJ_Li1EffLNS1K_9ScaleType4KindE0ELNS_15FloatRoundStyleE2ESJ_EENS1_15EpilogueDefaultEEEEEvvEEEEvNT_6ParamsE --------------------------
	.section	.nv.constant0._ZN7cutlass13device_kernelINS_4gemm6kernel13GemmUniversalIN4cute5tupleIJiiiiEEENS1_10collective13CollectiveMmaINS1_34MainloopSm90TmaGmmaWarpSpecializedILi13ENS5_IJNS4_1CILi2EEENSA_ILi1EEESC_EEENS1_35KernelTmaWarpSpecializedCooperativeEEENS5_IJNSA_ILi512EEENSA_ILi16EEESH_EEENS_10bfloat16_tENS5_IJlSC_lEEESJ_SK_NS4_8TiledMMAINS4_8MMA_AtomIJNS4_4SM904GMMA27MMA_64x16x16_F32BF16BF16_SSILNSO_5MajorE0ELSQ_0ELNSO_7ScaleInE1ELSR_1EEEEEENS4_6LayoutISD_NS5_IJSC_NSA_ILi0EEESV_EEEEENS5_IJNS4_10UnderscoreESY_SY_EEEEENS4_13SM90_TMA_LOADENS4_14ComposedLayoutINS4_7SwizzleILi1ELi4ELi3EEENS4_18smem_ptr_flag_bitsILi16EEENSU_INS5_IJNSA_ILi8EEESH_EEENS5_IJSH_SC_EEEEEEEvNS4_8identityENS4_23SM90_TMA_LOAD_MULTICASTES1B_vS1C_EENS_8epilogue10collective6detail29Sm90TmaWarpSpecializedAdapterINS1G_15DefaultEpilogueISJ_SK_SK_NS1F_6thread17LinearCombinationISJ_Li1EffLNS1K_9ScaleType4KindE0ELNS_15FloatRoundStyleE2ESJ_EENS1_15EpilogueDefaultEEEEEvvEEEEvNT_6ParamsE,"a",@progbits
	.sectionflags	@""
	.align	4
.nv.constant0._ZN7cutlass13device_kernelINS_4gemm6kernel13GemmUniversalIN4cute5tupleIJiiiiEEENS1_10collective13CollectiveMmaINS1_34MainloopSm90TmaGmmaWarpSpecializedILi13ENS5_IJNS4_1CILi2EEENSA_ILi1EEESC_EEENS1_35KernelTmaWarpSpecializedCooperativeEEENS5_IJNSA_ILi512EEENSA_ILi16EEESH_EEENS_10bfloat16_tENS5_IJlSC_lEEESJ_SK_NS4_8TiledMMAINS4_8MMA_AtomIJNS4_4SM904GMMA27MMA_64x16x16_F32BF16BF16_SSILNSO_5MajorE0ELSQ_0ELNSO_7ScaleInE1ELSR_1EEEEEENS4_6LayoutISD_NS5_IJSC_NSA_ILi0EEESV_EEEEENS5_IJNS4_10UnderscoreESY_SY_EEEEENS4_13SM90_TMA_LOADENS4_14ComposedLayoutINS4_7SwizzleILi1ELi4ELi3EEENS4_18smem_ptr_flag_bitsILi16EEENSU_INS5_IJNSA_ILi8EEESH_EEENS5_IJSH_SC_EEEEEEEvNS4_8identityENS4_23SM90_TMA_LOAD_MULTICASTES1B_vS1C_EENS_8epilogue10collective6detail29Sm90TmaWarpSpecializedAdapterINS1G_15DefaultEpilogueISJ_SK_SK_NS1F_6thread17LinearCombinationISJ_Li1EffLNS1K_9ScaleType4KindE0ELNS_15FloatRoundStyleE2ESJ_EENS1_15EpilogueDefaultEEEEEvvEEEEvNT_6ParamsE:
	.zero		1664


//--------------------- SYMBOLS --------------------------

	.type		.nv.reservedSmem.offset0,@object
	.size		.nv.reservedSmem.offset0,0x4
	.type		__assertfail,@function
